//
// Generated by NVIDIA NVVM Compiler
//
// Compiler Build ID: CL-36424714
// Cuda compilation tools, release 13.0, V13.0.88
// Based on NVVM 20.0.0
//

.version 9.0
.target sm_100
.address_size 64

	// .globl	_Z16gemm_fp32_kernelPKfS0_Pfiii
// _ZZ16gemm_fp32_kernelPKfS0_PfiiiE4Asub has been demoted
// _ZZ16gemm_fp32_kernelPKfS0_PfiiiE4Bsub has been demoted

.visible .entry _Z16gemm_fp32_kernelPKfS0_Pfiii(
	.param .u64 .ptr .align 1 _Z16gemm_fp32_kernelPKfS0_Pfiii_param_0,
	.param .u64 .ptr .align 1 _Z16gemm_fp32_kernelPKfS0_Pfiii_param_1,
	.param .u64 .ptr .align 1 _Z16gemm_fp32_kernelPKfS0_Pfiii_param_2,
	.param .u32 _Z16gemm_fp32_kernelPKfS0_Pfiii_param_3,
	.param .u32 _Z16gemm_fp32_kernelPKfS0_Pfiii_param_4,
	.param .u32 _Z16gemm_fp32_kernelPKfS0_Pfiii_param_5
)
{
	.reg .pred 	%p<12>;
	.reg .b32 	%r<43>;
	.reg .b32 	%f<63>;
	.reg .b64 	%rd<13>;
	// demoted variable
	.shared .align 4 .b8 _ZZ16gemm_fp32_kernelPKfS0_PfiiiE4Asub[1024];
	// demoted variable
	.shared .align 4 .b8 _ZZ16gemm_fp32_kernelPKfS0_PfiiiE4Bsub[1024];
	ld.param.u64 	%rd3, [_Z16gemm_fp32_kernelPKfS0_Pfiii_param_0];
	ld.param.u64 	%rd4, [_Z16gemm_fp32_kernelPKfS0_Pfiii_param_1];
	ld.param.u64 	%rd5, [_Z16gemm_fp32_kernelPKfS0_Pfiii_param_2];
	ld.param.u32 	%r24, [_Z16gemm_fp32_kernelPKfS0_Pfiii_param_3];
	ld.param.u32 	%r25, [_Z16gemm_fp32_kernelPKfS0_Pfiii_param_4];
	ld.param.u32 	%r26, [_Z16gemm_fp32_kernelPKfS0_Pfiii_param_5];
	mov.u32 	%r27, %ctaid.y;
	shl.b32 	%r28, %r27, 4;
	mov.u32 	%r40, %tid.y;
	add.s32 	%r2, %r28, %r40;
	mov.u32 	%r29, %ctaid.x;
	shl.b32 	%r3, %r29, 4;
	mov.u32 	%r38, %tid.x;
	add.s32 	%r5, %r3, %r38;
	setp.lt.s32 	%p1, %r26, 1;
	mov.f32 	%f62, 0f00000000;
	@%p1 bra 	$L__BB0_7;
	add.s32 	%r30, %r26, 15;
	shr.u32 	%r31, %r30, 4;
	shl.b32 	%r32, %r40, 6;
	mov.u32 	%r33, _ZZ16gemm_fp32_kernelPKfS0_PfiiiE4Asub;
	add.s32 	%r6, %r33, %r32;
	shl.b32 	%r34, %r38, 2;
	add.s32 	%r7, %r6, %r34;
	mov.u32 	%r35, _ZZ16gemm_fp32_kernelPKfS0_PfiiiE4Bsub;
	add.s32 	%r9, %r35, %r34;
	add.s32 	%r8, %r9, %r32;
	neg.s32 	%r42, %r31;
	mad.lo.s32 	%r36, %r40, %r25, %r38;
	add.s32 	%r41, %r36, %r3;
	shl.b32 	%r12, %r25, 4;
	mad.lo.s32 	%r39, %r26, %r2, %r38;
	cvta.to.global.u64 	%rd1, %rd3;
	cvta.to.global.u64 	%rd2, %rd4;
	mov.f32 	%f62, 0f00000000;
$L__BB0_2:
	setp.ge.s32 	%p2, %r2, %r24;
	setp.ge.u32 	%p3, %r38, %r26;
	mov.f32 	%f60, 0f00000000;
	or.pred  	%p4, %p2, %p3;
	@%p4 bra 	$L__BB0_4;
	mul.wide.u32 	%rd6, %r39, 4;
	add.s64 	%rd7, %rd1, %rd6;
	ld.global.f32 	%f60, [%rd7];
$L__BB0_4:
	setp.ge.s32 	%p5, %r5, %r25;
	st.shared.f32 	[%r7], %f60;
	setp.ge.u32 	%p6, %r40, %r26;
	mov.f32 	%f61, 0f00000000;
	or.pred  	%p7, %p5, %p6;
	@%p7 bra 	$L__BB0_6;
	mul.wide.u32 	%rd8, %r41, 4;
	add.s64 	%rd9, %rd2, %rd8;
	ld.global.f32 	%f61, [%rd9];
$L__BB0_6:
	st.shared.f32 	[%r8], %f61;
	bar.sync 	0;
	ld.shared.f32 	%f12, [%r6];
	ld.shared.f32 	%f13, [%r9];
	fma.rn.f32 	%f14, %f12, %f13, %f62;
	ld.shared.f32 	%f15, [%r6+4];
	ld.shared.f32 	%f16, [%r9+64];
	fma.rn.f32 	%f17, %f15, %f16, %f14;
	ld.shared.f32 	%f18, [%r6+8];
	ld.shared.f32 	%f19, [%r9+128];
	fma.rn.f32 	%f20, %f18, %f19, %f17;
	ld.shared.f32 	%f21, [%r6+12];
	ld.shared.f32 	%f22, [%r9+192];
	fma.rn.f32 	%f23, %f21, %f22, %f20;
	ld.shared.f32 	%f24, [%r6+16];
	ld.shared.f32 	%f25, [%r9+256];
	fma.rn.f32 	%f26, %f24, %f25, %f23;
	ld.shared.f32 	%f27, [%r6+20];
	ld.shared.f32 	%f28, [%r9+320];
	fma.rn.f32 	%f29, %f27, %f28, %f26;
	ld.shared.f32 	%f30, [%r6+24];
	ld.shared.f32 	%f31, [%r9+384];
	fma.rn.f32 	%f32, %f30, %f31, %f29;
	ld.shared.f32 	%f33, [%r6+28];
	ld.shared.f32 	%f34, [%r9+448];
	fma.rn.f32 	%f35, %f33, %f34, %f32;
	ld.shared.f32 	%f36, [%r6+32];
	ld.shared.f32 	%f37, [%r9+512];
	fma.rn.f32 	%f38, %f36, %f37, %f35;
	ld.shared.f32 	%f39, [%r6+36];
	ld.shared.f32 	%f40, [%r9+576];
	fma.rn.f32 	%f41, %f39, %f40, %f38;
	ld.shared.f32 	%f42, [%r6+40];
	ld.shared.f32 	%f43, [%r9+640];
	fma.rn.f32 	%f44, %f42, %f43, %f41;
	ld.shared.f32 	%f45, [%r6+44];
	ld.shared.f32 	%f46, [%r9+704];
	fma.rn.f32 	%f47, %f45, %f46, %f44;
	ld.shared.f32 	%f48, [%r6+48];
	ld.shared.f32 	%f49, [%r9+768];
	fma.rn.f32 	%f50, %f48, %f49, %f47;
	ld.shared.f32 	%f51, [%r6+52];
	ld.shared.f32 	%f52, [%r9+832];
	fma.rn.f32 	%f53, %f51, %f52, %f50;
	ld.shared.f32 	%f54, [%r6+56];
	ld.shared.f32 	%f55, [%r9+896];
	fma.rn.f32 	%f56, %f54, %f55, %f53;
	ld.shared.f32 	%f57, [%r6+60];
	ld.shared.f32 	%f58, [%r9+960];
	fma.rn.f32 	%f62, %f57, %f58, %f56;
	bar.sync 	0;
	add.s32 	%r42, %r42, 1;
	setp.ne.s32 	%p8, %r42, 0;
	add.s32 	%r41, %r41, %r12;
	add.s32 	%r40, %r40, 16;
	add.s32 	%r39, %r39, 16;
	add.s32 	%r38, %r38, 16;
	@%p8 bra 	$L__BB0_2;
$L__BB0_7:
	setp.ge.s32 	%p9, %r2, %r24;
	setp.ge.s32 	%p10, %r5, %r25;
	or.pred  	%p11, %p9, %p10;
	@%p11 bra 	$L__BB0_9;
	mad.lo.s32 	%r37, %r25, %r2, %r5;
	cvta.to.global.u64 	%rd10, %rd5;
	mul.wide.s32 	%rd11, %r37, 4;
	add.s64 	%rd12, %rd10, %rd11;
	st.global.f32 	[%rd12], %f62;
$L__BB0_9:
	ret;

}
	// .globl	_Z27gemm_fp16_tensorcore_kernelPK6__halfS1_Pfiii
.visible .entry _Z27gemm_fp16_tensorcore_kernelPK6__halfS1_Pfiii(
	.param .u64 .ptr .align 1 _Z27gemm_fp16_tensorcore_kernelPK6__halfS1_Pfiii_param_0,
	.param .u64 .ptr .align 1 _Z27gemm_fp16_tensorcore_kernelPK6__halfS1_Pfiii_param_1,
	.param .u64 .ptr .align 1 _Z27gemm_fp16_tensorcore_kernelPK6__halfS1_Pfiii_param_2,
	.param .u32 _Z27gemm_fp16_tensorcore_kernelPK6__halfS1_Pfiii_param_3,
	.param .u32 _Z27gemm_fp16_tensorcore_kernelPK6__halfS1_Pfiii_param_4,
	.param .u32 _Z27gemm_fp16_tensorcore_kernelPK6__halfS1_Pfiii_param_5
)
{
	.reg .pred 	%p<9>;
	.reg .b16 	%rs<6>;
	.reg .b32 	%r<150>;
	.reg .b32 	%f<125>;
	.reg .b64 	%rd<50>;

	ld.param.u64 	%rd4, [_Z27gemm_fp16_tensorcore_kernelPK6__halfS1_Pfiii_param_1];
	ld.param.u32 	%r33, [_Z27gemm_fp16_tensorcore_kernelPK6__halfS1_Pfiii_param_3];
	ld.param.u32 	%r34, [_Z27gemm_fp16_tensorcore_kernelPK6__halfS1_Pfiii_param_4];
	ld.param.u32 	%r32, [_Z27gemm_fp16_tensorcore_kernelPK6__halfS1_Pfiii_param_5];
	cvta.to.global.u64 	%rd1, %rd4;
	mov.u32 	%r35, %tid.y;
	mov.u32 	%r36, %ntid.x;
	mov.u32 	%r37, %tid.x;
	mad.lo.s32 	%r38, %r35, %r36, %r37;
	shr.u32 	%r39, %r38, 5;
	mov.u32 	%r40, %ctaid.y;
	mov.u32 	%r41, %ntid.y;
	shr.u32 	%r42, %r41, 5;
	shr.u32 	%r43, %r36, 5;
	cvt.u16.u32 	%rs1, %r39;
	cvt.u16.u32 	%rs2, %r43;
	div.u16 	%rs3, %rs1, %rs2;
	cvt.u32.u16 	%r44, %rs3;
	mad.lo.s32 	%r45, %r42, %r40, %r44;
	mov.u32 	%r46, %ctaid.x;
	mul.lo.s16 	%rs4, %rs3, %rs2;
	sub.s16 	%rs5, %rs1, %rs4;
	cvt.u32.u16 	%r47, %rs5;
	mad.lo.s32 	%r48, %r43, %r46, %r47;
	shl.b32 	%r1, %r45, 4;
	setp.ge.s32 	%p1, %r1, %r33;
	shl.b32 	%r2, %r48, 4;
	setp.ge.s32 	%p2, %r2, %r34;
	or.pred  	%p3, %p1, %p2;
	@%p3 bra 	$L__BB1_9;
	setp.gt.s32 	%p4, %r32, 0;
	mov.f32 	%f117, 0f00000000;
	mov.f32 	%f118, %f117;
	mov.f32 	%f119, %f117;
	mov.f32 	%f120, %f117;
	mov.f32 	%f121, %f117;
	mov.f32 	%f122, %f117;
	mov.f32 	%f123, %f117;
	mov.f32 	%f124, %f117;
	@%p4 bra 	$L__BB1_2;
	bra.uni 	$L__BB1_8;
$L__BB1_2:
	mul.lo.s32 	%r3, %r1, %r32;
	add.s32 	%r51, %r32, -1;
	shr.u32 	%r52, %r51, 4;
	add.s32 	%r4, %r52, 1;
	and.b32  	%r5, %r4, 3;
	setp.lt.u32 	%p5, %r32, 49;
	mov.b32 	%r146, 0;
	mov.f32 	%f117, 0f00000000;
	mov.f32 	%f118, %f117;
	mov.f32 	%f119, %f117;
	mov.f32 	%f120, %f117;
	mov.f32 	%f121, %f117;
	mov.f32 	%f122, %f117;
	mov.f32 	%f123, %f117;
	mov.f32 	%f124, %f117;
	@%p5 bra 	$L__BB1_5;
	mul.lo.s32 	%r144, %r34, 48;
	shl.b32 	%r143, %r34, 5;
	shl.b32 	%r142, %r34, 4;
	and.b32  	%r54, %r4, 536870908;
	neg.s32 	%r140, %r54;
	mov.f32 	%f117, 0f00000000;
	mov.b32 	%r141, 0;
	cvt.s64.s32 	%rd9, %r2;
	cvt.u64.u32 	%rd13, %r3;
	mov.u32 	%r146, %r141;
$L__BB1_4:
	ld.param.u64 	%rd47, [_Z27gemm_fp16_tensorcore_kernelPK6__halfS1_Pfiii_param_0];
	add.s32 	%r55, %r146, %r3;
	cvta.to.global.u64 	%rd5, %rd47;
	mul.wide.u32 	%rd6, %r55, 2;
	add.s64 	%rd7, %rd5, %rd6;
	cvt.s64.s32 	%rd8, %r141;
	add.s64 	%rd10, %rd8, %rd9;
	shl.b64 	%rd11, %rd10, 1;
	add.s64 	%rd12, %rd1, %rd11;
	wmma.load.a.sync.aligned.row.m16n16k16.global.f16 	{%r56, %r57, %r58, %r59, %r60, %r61, %r62, %r63}, [%rd7], %r32;
	wmma.load.b.sync.aligned.col.m16n16k16.global.f16 	{%r64, %r65, %r66, %r67, %r68, %r69, %r70, %r71}, [%rd12], %r34;
	wmma.mma.sync.aligned.row.col.m16n16k16.f32.f32 {%f61, %f62, %f63, %f64, %f65, %f66, %f67, %f68}, {%r56, %r57, %r58, %r59, %r60, %r61, %r62, %r63}, {%r64, %r65, %r66, %r67, %r68, %r69, %r70, %r71}, {%f124, %f123, %f122, %f121, %f120, %f119, %f118, %f117};
	cvt.u64.u32 	%rd14, %r146;
	add.s64 	%rd15, %rd14, %rd13;
	shl.b64 	%rd16, %rd15, 1;
	add.s64 	%rd17, %rd5, %rd16;
	add.s64 	%rd18, %rd17, 32;
	cvt.s64.s32 	%rd19, %r142;
	add.s64 	%rd20, %rd19, %rd9;
	shl.b64 	%rd21, %rd20, 1;
	add.s64 	%rd22, %rd1, %rd21;
	wmma.load.a.sync.aligned.row.m16n16k16.global.f16 	{%r72, %r73, %r74, %r75, %r76, %r77, %r78, %r79}, [%rd18], %r32;
	wmma.load.b.sync.aligned.col.m16n16k16.global.f16 	{%r80, %r81, %r82, %r83, %r84, %r85, %r86, %r87}, [%rd22], %r34;
	wmma.mma.sync.aligned.row.col.m16n16k16.f32.f32 {%f69, %f70, %f71, %f72, %f73, %f74, %f75, %f76}, {%r72, %r73, %r74, %r75, %r76, %r77, %r78, %r79}, {%r80, %r81, %r82, %r83, %r84, %r85, %r86, %r87}, {%f61, %f62, %f63, %f64, %f65, %f66, %f67, %f68};
	add.s64 	%rd23, %rd17, 64;
	cvt.s64.s32 	%rd24, %r143;
	add.s64 	%rd25, %rd24, %rd9;
	shl.b64 	%rd26, %rd25, 1;
	add.s64 	%rd27, %rd1, %rd26;
	wmma.load.a.sync.aligned.row.m16n16k16.global.f16 	{%r88, %r89, %r90, %r91, %r92, %r93, %r94, %r95}, [%rd23], %r32;
	wmma.load.b.sync.aligned.col.m16n16k16.global.f16 	{%r96, %r97, %r98, %r99, %r100, %r101, %r102, %r103}, [%rd27], %r34;
	wmma.mma.sync.aligned.row.col.m16n16k16.f32.f32 {%f77, %f78, %f79, %f80, %f81, %f82, %f83, %f84}, {%r88, %r89, %r90, %r91, %r92, %r93, %r94, %r95}, {%r96, %r97, %r98, %r99, %r100, %r101, %r102, %r103}, {%f69, %f70, %f71, %f72, %f73, %f74, %f75, %f76};
	add.s64 	%rd28, %rd17, 96;
	cvt.s64.s32 	%rd29, %r144;
	add.s64 	%rd30, %rd29, %rd9;
	shl.b64 	%rd31, %rd30, 1;
	add.s64 	%rd32, %rd1, %rd31;
	wmma.load.a.sync.aligned.row.m16n16k16.global.f16 	{%r104, %r105, %r106, %r107, %r108, %r109, %r110, %r111}, [%rd28], %r32;
	wmma.load.b.sync.aligned.col.m16n16k16.global.f16 	{%r112, %r113, %r114, %r115, %r116, %r117, %r118, %r119}, [%rd32], %r34;
	wmma.mma.sync.aligned.row.col.m16n16k16.f32.f32 {%f124, %f123, %f122, %f121, %f120, %f119, %f118, %f117}, {%r104, %r105, %r106, %r107, %r108, %r109, %r110, %r111}, {%r112, %r113, %r114, %r115, %r116, %r117, %r118, %r119}, {%f77, %f78, %f79, %f80, %f81, %f82, %f83, %f84};
	add.s32 	%r146, %r146, 64;
	shl.b32 	%r120, %r34, 6;
	add.s32 	%r144, %r144, %r120;
	add.s32 	%r143, %r143, %r120;
	add.s32 	%r142, %r142, %r120;
	add.s32 	%r141, %r141, %r120;
	add.s32 	%r140, %r140, 4;
	setp.ne.s32 	%p6, %r140, 0;
	@%p6 bra 	$L__BB1_4;
$L__BB1_5:
	setp.eq.s32 	%p7, %r5, 0;
	@%p7 bra 	$L__BB1_8;
	mul.lo.s32 	%r148, %r146, %r34;
	neg.s32 	%r147, %r5;
	cvt.s64.s32 	%rd37, %r2;
	shl.b32 	%r138, %r34, 4;
$L__BB1_7:
	.pragma "nounroll";
	ld.param.u64 	%rd48, [_Z27gemm_fp16_tensorcore_kernelPK6__halfS1_Pfiii_param_0];
	add.s32 	%r121, %r146, %r3;
	cvta.to.global.u64 	%rd33, %rd48;
	mul.wide.u32 	%rd34, %r121, 2;
	add.s64 	%rd35, %rd33, %rd34;
	cvt.s64.s32 	%rd36, %r148;
	add.s64 	%rd38, %rd36, %rd37;
	shl.b64 	%rd39, %rd38, 1;
	add.s64 	%rd40, %rd1, %rd39;
	wmma.load.a.sync.aligned.row.m16n16k16.global.f16 	{%r122, %r123, %r124, %r125, %r126, %r127, %r128, %r129}, [%rd35], %r32;
	wmma.load.b.sync.aligned.col.m16n16k16.global.f16 	{%r130, %r131, %r132, %r133, %r134, %r135, %r136, %r137}, [%rd40], %r34;
	wmma.mma.sync.aligned.row.col.m16n16k16.f32.f32 {%f124, %f123, %f122, %f121, %f120, %f119, %f118, %f117}, {%r122, %r123, %r124, %r125, %r126, %r127, %r128, %r129}, {%r130, %r131, %r132, %r133, %r134, %r135, %r136, %r137}, {%f124, %f123, %f122, %f121, %f120, %f119, %f118, %f117};
	add.s32 	%r146, %r146, 16;
	add.s32 	%r148, %r148, %r138;
	add.s32 	%r147, %r147, 1;
	setp.ne.s32 	%p8, %r147, 0;
	@%p8 bra 	$L__BB1_7;
$L__BB1_8:
	ld.param.u64 	%rd49, [_Z27gemm_fp16_tensorcore_kernelPK6__halfS1_Pfiii_param_2];
	mul.lo.s32 	%r139, %r1, %r34;
	cvt.s64.s32 	%rd41, %r139;
	cvt.s64.s32 	%rd42, %r2;
	add.s64 	%rd43, %rd41, %rd42;
	cvta.to.global.u64 	%rd44, %rd49;
	shl.b64 	%rd45, %rd43, 2;
	add.s64 	%rd46, %rd44, %rd45;
	wmma.store.d.sync.aligned.row.m16n16k16.global.f32 	[%rd46], {%f124, %f123, %f122, %f121, %f120, %f119, %f118, %f117}, %r34;
$L__BB1_9:
	ret;

}
	// .globl	_Z27gemm_bf16_tensorcore_kernelPK13__nv_bfloat16S1_Pfiii
.visible .entry _Z27gemm_bf16_tensorcore_kernelPK13__nv_bfloat16S1_Pfiii(
	.param .u64 .ptr .align 1 _Z27gemm_bf16_tensorcore_kernelPK13__nv_bfloat16S1_Pfiii_param_0,
	.param .u64 .ptr .align 1 _Z27gemm_bf16_tensorcore_kernelPK13__nv_bfloat16S1_Pfiii_param_1,
	.param .u64 .ptr .align 1 _Z27gemm_bf16_tensorcore_kernelPK13__nv_bfloat16S1_Pfiii_param_2,
	.param .u32 _Z27gemm_bf16_tensorcore_kernelPK13__nv_bfloat16S1_Pfiii_param_3,
	.param .u32 _Z27gemm_bf16_tensorcore_kernelPK13__nv_bfloat16S1_Pfiii_param_4,
	.param .u32 _Z27gemm_bf16_tensorcore_kernelPK13__nv_bfloat16S1_Pfiii_param_5
)
{
	.reg .pred 	%p<9>;
	.reg .b16 	%rs<6>;
	.reg .b32 	%r<110>;
	.reg .b32 	%f<125>;
	.reg .b64 	%rd<42>;

	ld.param.u64 	%rd1, [_Z27gemm_bf16_tensorcore_kernelPK13__nv_bfloat16S1_Pfiii_param_0];
	ld.param.u64 	%rd2, [_Z27gemm_bf16_tensorcore_kernelPK13__nv_bfloat16S1_Pfiii_param_1];
	ld.param.u32 	%r35, [_Z27gemm_bf16_tensorcore_kernelPK13__nv_bfloat16S1_Pfiii_param_3];
	ld.param.u32 	%r36, [_Z27gemm_bf16_tensorcore_kernelPK13__nv_bfloat16S1_Pfiii_param_4];
	ld.param.u32 	%r34, [_Z27gemm_bf16_tensorcore_kernelPK13__nv_bfloat16S1_Pfiii_param_5];
	mov.u32 	%r37, %tid.y;
	mov.u32 	%r38, %ntid.x;
	mov.u32 	%r39, %tid.x;
	mad.lo.s32 	%r40, %r37, %r38, %r39;
	shr.u32 	%r41, %r40, 5;
	mov.u32 	%r42, %ctaid.y;
	mov.u32 	%r43, %ntid.y;
	shr.u32 	%r44, %r43, 5;
	shr.u32 	%r45, %r38, 5;
	cvt.u16.u32 	%rs1, %r41;
	cvt.u16.u32 	%rs2, %r45;
	div.u16 	%rs3, %rs1, %rs2;
	cvt.u32.u16 	%r46, %rs3;
	mad.lo.s32 	%r47, %r44, %r42, %r46;
	mov.u32 	%r48, %ctaid.x;
	mul.lo.s16 	%rs4, %rs3, %rs2;
	sub.s16 	%rs5, %rs1, %rs4;
	cvt.u32.u16 	%r49, %rs5;
	mad.lo.s32 	%r50, %r45, %r48, %r49;
	shl.b32 	%r1, %r47, 4;
	setp.ge.s32 	%p1, %r1, %r35;
	shl.b32 	%r2, %r50, 4;
	setp.ge.s32 	%p2, %r2, %r36;
	or.pred  	%p3, %p1, %p2;
	@%p3 bra 	$L__BB2_9;
	setp.gt.s32 	%p4, %r34, 0;
	mov.f32 	%f117, 0f00000000;
	mov.f32 	%f118, %f117;
	mov.f32 	%f119, %f117;
	mov.f32 	%f120, %f117;
	mov.f32 	%f121, %f117;
	mov.f32 	%f122, %f117;
	mov.f32 	%f123, %f117;
	mov.f32 	%f124, %f117;
	@%p4 bra 	$L__BB2_2;
	bra.uni 	$L__BB2_8;
$L__BB2_2:
	mul.lo.s32 	%r3, %r1, %r34;
	add.s32 	%r53, %r34, -1;
	shr.u32 	%r54, %r53, 4;
	add.s32 	%r4, %r54, 1;
	and.b32  	%r5, %r4, 3;
	setp.lt.u32 	%p5, %r34, 49;
	mov.b32 	%r106, 0;
	mov.f32 	%f117, 0f00000000;
	mov.f32 	%f118, %f117;
	mov.f32 	%f119, %f117;
	mov.f32 	%f120, %f117;
	mov.f32 	%f121, %f117;
	mov.f32 	%f122, %f117;
	mov.f32 	%f123, %f117;
	mov.f32 	%f124, %f117;
	@%p5 bra 	$L__BB2_5;
	mul.lo.s32 	%r104, %r36, 48;
	shl.b32 	%r7, %r36, 6;
	shl.b32 	%r103, %r36, 5;
	shl.b32 	%r102, %r36, 4;
	and.b32  	%r56, %r4, 536870908;
	neg.s32 	%r100, %r56;
	mov.f32 	%f117, 0f00000000;
	mov.b32 	%r101, 0;
	cvt.s64.s32 	%rd7, %r2;
	cvt.u64.u32 	%rd11, %r3;
	mov.u32 	%r106, %r101;
$L__BB2_4:
	add.s32 	%r57, %r106, %r3;
	mul.wide.u32 	%rd4, %r57, 2;
	add.s64 	%rd5, %rd1, %rd4;
	cvt.s64.s32 	%rd6, %r101;
	add.s64 	%rd8, %rd6, %rd7;
	shl.b64 	%rd9, %rd8, 1;
	add.s64 	%rd10, %rd2, %rd9;
	wmma.load.a.sync.aligned.row.m16n16k16.bf16 	{%r58, %r59, %r60, %r61}, [%rd5], %r34;
	wmma.load.b.sync.aligned.col.m16n16k16.bf16 	{%r62, %r63, %r64, %r65}, [%rd10], %r36;
	wmma.mma.sync.aligned.row.col.m16n16k16.f32.bf16.bf16.f32 {%f61, %f62, %f63, %f64, %f65, %f66, %f67, %f68}, {%r58, %r59, %r60, %r61}, {%r62, %r63, %r64, %r65}, {%f124, %f123, %f122, %f121, %f120, %f119, %f118, %f117};
	cvt.u64.u32 	%rd12, %r106;
	add.s64 	%rd13, %rd12, %rd11;
	shl.b64 	%rd14, %rd13, 1;
	add.s64 	%rd15, %rd1, %rd14;
	cvt.s64.s32 	%rd16, %r102;
	add.s64 	%rd17, %rd16, %rd7;
	shl.b64 	%rd18, %rd17, 1;
	add.s64 	%rd19, %rd2, %rd18;
	wmma.load.a.sync.aligned.row.m16n16k16.bf16 	{%r66, %r67, %r68, %r69}, [%rd15+32], %r34;
	wmma.load.b.sync.aligned.col.m16n16k16.bf16 	{%r70, %r71, %r72, %r73}, [%rd19], %r36;
	wmma.mma.sync.aligned.row.col.m16n16k16.f32.bf16.bf16.f32 {%f69, %f70, %f71, %f72, %f73, %f74, %f75, %f76}, {%r66, %r67, %r68, %r69}, {%r70, %r71, %r72, %r73}, {%f61, %f62, %f63, %f64, %f65, %f66, %f67, %f68};
	cvt.s64.s32 	%rd20, %r103;
	add.s64 	%rd21, %rd20, %rd7;
	shl.b64 	%rd22, %rd21, 1;
	add.s64 	%rd23, %rd2, %rd22;
	wmma.load.a.sync.aligned.row.m16n16k16.bf16 	{%r74, %r75, %r76, %r77}, [%rd15+64], %r34;
	wmma.load.b.sync.aligned.col.m16n16k16.bf16 	{%r78, %r79, %r80, %r81}, [%rd23], %r36;
	wmma.mma.sync.aligned.row.col.m16n16k16.f32.bf16.bf16.f32 {%f77, %f78, %f79, %f80, %f81, %f82, %f83, %f84}, {%r74, %r75, %r76, %r77}, {%r78, %r79, %r80, %r81}, {%f69, %f70, %f71, %f72, %f73, %f74, %f75, %f76};
	cvt.s64.s32 	%rd24, %r104;
	add.s64 	%rd25, %rd24, %rd7;
	shl.b64 	%rd26, %rd25, 1;
	add.s64 	%rd27, %rd2, %rd26;
	wmma.load.a.sync.aligned.row.m16n16k16.bf16 	{%r82, %r83, %r84, %r85}, [%rd15+96], %r34;
	wmma.load.b.sync.aligned.col.m16n16k16.bf16 	{%r86, %r87, %r88, %r89}, [%rd27], %r36;
	wmma.mma.sync.aligned.row.col.m16n16k16.f32.bf16.bf16.f32 {%f124, %f123, %f122, %f121, %f120, %f119, %f118, %f117}, {%r82, %r83, %r84, %r85}, {%r86, %r87, %r88, %r89}, {%f77, %f78, %f79, %f80, %f81, %f82, %f83, %f84};
	add.s32 	%r106, %r106, 64;
	add.s32 	%r104, %r104, %r7;
	add.s32 	%r103, %r103, %r7;
	add.s32 	%r102, %r102, %r7;
	add.s32 	%r101, %r101, %r7;
	add.s32 	%r100, %r100, 4;
	setp.ne.s32 	%p6, %r100, 0;
	@%p6 bra 	$L__BB2_4;
$L__BB2_5:
	setp.eq.s32 	%p7, %r5, 0;
	@%p7 bra 	$L__BB2_8;
	mul.lo.s32 	%r108, %r106, %r36;
	shl.b32 	%r25, %r36, 4;
	neg.s32 	%r107, %r5;
	cvt.s64.s32 	%rd31, %r2;
$L__BB2_7:
	.pragma "nounroll";
	add.s32 	%r90, %r106, %r3;
	mul.wide.u32 	%rd28, %r90, 2;
	add.s64 	%rd29, %rd1, %rd28;
	cvt.s64.s32 	%rd30, %r108;
	add.s64 	%rd32, %rd30, %rd31;
	shl.b64 	%rd33, %rd32, 1;
	add.s64 	%rd34, %rd2, %rd33;
	wmma.load.a.sync.aligned.row.m16n16k16.bf16 	{%r91, %r92, %r93, %r94}, [%rd29], %r34;
	wmma.load.b.sync.aligned.col.m16n16k16.bf16 	{%r95, %r96, %r97, %r98}, [%rd34], %r36;
	wmma.mma.sync.aligned.row.col.m16n16k16.f32.bf16.bf16.f32 {%f124, %f123, %f122, %f121, %f120, %f119, %f118, %f117}, {%r91, %r92, %r93, %r94}, {%r95, %r96, %r97, %r98}, {%f124, %f123, %f122, %f121, %f120, %f119, %f118, %f117};
	add.s32 	%r106, %r106, 16;
	add.s32 	%r108, %r108, %r25;
	add.s32 	%r107, %r107, 1;
	setp.ne.s32 	%p8, %r107, 0;
	@%p8 bra 	$L__BB2_7;
$L__BB2_8:
	ld.param.u64 	%rd41, [_Z27gemm_bf16_tensorcore_kernelPK13__nv_bfloat16S1_Pfiii_param_2];
	mul.lo.s32 	%r99, %r1, %r36;
	cvt.s64.s32 	%rd35, %r99;
	cvt.s64.s32 	%rd36, %r2;
	add.s64 	%rd37, %rd35, %rd36;
	cvta.to.global.u64 	%rd38, %rd41;
	shl.b64 	%rd39, %rd37, 2;
	add.s64 	%rd40, %rd38, %rd39;
	wmma.store.d.sync.aligned.row.m16n16k16.global.f32 	[%rd40], {%f124, %f123, %f122, %f121, %f120, %f119, %f118, %f117}, %r36;
$L__BB2_9:
	ret;

}


// ===== COMPILED SASS (sm_100) =====

	.target	sm_100

	.elftype	@"ET_EXEC"


//--------------------- .note.nv.tkinfo           --------------------------
	.section	.note.nv.tkinfo,"",@"SHT_NOTE"
	.sectionflags	@"SHF_NOTE_NV_TKINFO"
	.tkinfo
        /*0018*/ 	.word	0x00000002
        /*0030*/ 	.string	""
        /*0030*/ 	.string	"ptxas"
        /*0030*/ 	.string	"Cuda compilation tools, release 13.0, V13.0.88"
        /*0030*/ 	.string	"Build cuda_13.0.r13.0/compiler.36424714_0"
        /*0030*/ 	.string	"-arch sm_100 -m 64 "



//--------------------- .note.nv.cuinfo           --------------------------
	.section	.note.nv.cuinfo,"",@"SHT_NOTE"
	.sectionflags	@"SHF_NOTE_NV_CUINFO"
        /*0018*/ 	.short	0x0002
        /*001a*/ 	.short	0x0064
        /*001c*/ 	.short	0x0082
	.zero		2


//--------------------- .nv.info                  --------------------------
	.section	.nv.info,"",@"SHT_CUDA_INFO"
	.align	4


	//----- nvinfo : EIATTR_REGCOUNT
	.align		4
        /*0000*/ 	.byte	0x04, 0x2f
        /*0002*/ 	.short	(.L_1 - .L_0)
	.align		4
.L_0:
        /*0004*/ 	.word	index@(_Z16gemm_fp32_kernelPKfS0_Pfiii)
        /*0008*/ 	.word	0x00000020


	//----- nvinfo : EIATTR_FRAME_SIZE
	.align		4
.L_1:
        /*000c*/ 	.byte	0x04, 0x11
        /*000e*/ 	.short	(.L_3 - .L_2)
	.align		4
.L_2:
        /*0010*/ 	.word	index@(_Z16gemm_fp32_kernelPKfS0_Pfiii)
        /*0014*/ 	.word	0x00000000


	//----- nvinfo : EIATTR_REGCOUNT
	.align		4
.L_3:
        /*0018*/ 	.byte	0x04, 0x2f
        /*001a*/ 	.short	(.L_5 - .L_4)
	.align		4
.L_4:
        /*001c*/ 	.word	index@(_Z27gemm_fp16_tensorcore_kernelPK6__halfS1_Pfiii)
        /*0020*/ 	.word	0x00000020


	//----- nvinfo : EIATTR_FRAME_SIZE
	.align		4
.L_5:
        /*0024*/ 	.byte	0x04, 0x11
        /*0026*/ 	.short	(.L_7 - .L_6)
	.align		4
.L_6:
        /*0028*/ 	.word	index@($__internal_1_$__cuda_sm20_div_u16)
        /*002c*/ 	.word	0x00000000


	//----- nvinfo : EIATTR_FRAME_SIZE
	.align		4
.L_7:
        /*0030*/ 	.byte	0x04, 0x11
        /*0032*/ 	.short	(.L_9 - .L_8)
	.align		4
.L_8:
        /*0034*/ 	.word	index@(_Z27gemm_fp16_tensorcore_kernelPK6__halfS1_Pfiii)
        /*0038*/ 	.word	0x00000000


	//----- nvinfo : EIATTR_REGCOUNT
	.align		4
.L_9:
        /*003c*/ 	.byte	0x04, 0x2f
        /*003e*/ 	.short	(.L_11 - .L_10)
	.align		4
.L_10:
        /*0040*/ 	.word	index@(_Z27gemm_bf16_tensorcore_kernelPK13__nv_bfloat16S1_Pfiii)
        /*0044*/ 	.word	0x00000020


	//----- nvinfo : EIATTR_FRAME_SIZE
	.align		4
.L_11:
        /*0048*/ 	.byte	0x04, 0x11
        /*004a*/ 	.short	(.L_13 - .L_12)
	.align		4
.L_12:
        /*004c*/ 	.word	index@($__internal_0_$__cuda_sm20_div_u16)
        /*0050*/ 	.word	0x00000000


	//----- nvinfo : EIATTR_FRAME_SIZE
	.align		4
.L_13:
        /*0054*/ 	.byte	0x04, 0x11
        /*0056*/ 	.short	(.L_15 - .L_14)
	.align		4
.L_14:
        /*0058*/ 	.word	index@(_Z27gemm_bf16_tensorcore_kernelPK13__nv_bfloat16S1_Pfiii)
        /*005c*/ 	.word	0x00000000


	//----- nvinfo : EIATTR_MIN_STACK_SIZE
	.align		4
.L_15:
        /*0060*/ 	.byte	0x04, 0x12
        /*0062*/ 	.short	(.L_17 - .L_16)
	.align		4
.L_16:
        /*0064*/ 	.word	index@(_Z27gemm_bf16_tensorcore_kernelPK13__nv_bfloat16S1_Pfiii)
        /*0068*/ 	.word	0x00000000


	//----- nvinfo : EIATTR_MIN_STACK_SIZE
	.align		4
.L_17:
        /*006c*/ 	.byte	0x04, 0x12
        /*006e*/ 	.short	(.L_19 - .L_18)
	.align		4
.L_18:
        /*0070*/ 	.word	index@(_Z27gemm_fp16_tensorcore_kernelPK6__halfS1_Pfiii)
        /*0074*/ 	.word	0x00000000


	//----- nvinfo : EIATTR_MIN_STACK_SIZE
	.align		4
.L_19:
        /*0078*/ 	.byte	0x04, 0x12
        /*007a*/ 	.short	(.L_21 - .L_20)
	.align		4
.L_20:
        /*007c*/ 	.word	index@(_Z16gemm_fp32_kernelPKfS0_Pfiii)
        /*0080*/ 	.word	0x00000000
.L_21:


//--------------------- .nv.compat                --------------------------
	.section	.nv.compat,"",@"SHT_CUDA_COMPAT_INFO"
	.align	4
        /*0000*/ 	.byte	0x02, 0x09, 0x00, 0x00, 0x02, 0x02, 0x01, 0x00, 0x02, 0x05, 0x05, 0x00, 0x03, 0x07, 0x01, 0x01
        /*0010*/ 	.byte	0x02, 0x03, 0x00, 0x00, 0x02, 0x06, 0x01, 0x00, 0x04, 0x0b, 0x08, 0x00, 0x01, 0x00, 0x00, 0x00
        /*0020*/ 	.byte	0x00, 0x00, 0x00, 0x00


//--------------------- .nv.info._Z27gemm_bf16_tensorcore_kernelPK13__nv_bfloat16S1_Pfiii --------------------------
	.section	.nv.info._Z27gemm_bf16_tensorcore_kernelPK13__nv_bfloat16S1_Pfiii,"",@"SHT_CUDA_INFO"
	.sectionflags	@""
	.align	4


	//----- nvinfo : EIATTR_CUDA_API_VERSION
	.align		4
        /*0000*/ 	.byte	0x04, 0x37
        /*0002*/ 	.short	(.L_23 - .L_22)
.L_22:
        /*0004*/ 	.word	0x00000082


	//----- nvinfo : EIATTR_KPARAM_INFO
	.align		4
.L_23:
        /*0008*/ 	.byte	0x04, 0x17
        /*000a*/ 	.short	(.L_25 - .L_24)
.L_24:
        /*000c*/ 	.word	0x00000000
        /*0010*/ 	.short	0x0005
        /*0012*/ 	.short	0x0020
        /*0014*/ 	.byte	0x00, 0xf0, 0x11, 0x00


	//----- nvinfo : EIATTR_KPARAM_INFO
	.align		4
.L_25:
        /*0018*/ 	.byte	0x04, 0x17
        /*001a*/ 	.short	(.L_27 - .L_26)
.L_26:
        /*001c*/ 	.word	0x00000000
        /*0020*/ 	.short	0x0004
        /*0022*/ 	.short	0x001c
        /*0024*/ 	.byte	0x00, 0xf0, 0x11, 0x00


	//----- nvinfo : EIATTR_KPARAM_INFO
	.align		4
.L_27:
        /*0028*/ 	.byte	0x04, 0x17
        /*002a*/ 	.short	(.L_29 - .L_28)
.L_28:
        /*002c*/ 	.word	0x00000000
        /*0030*/ 	.short	0x0003
        /*0032*/ 	.short	0x0018
        /*0034*/ 	.byte	0x00, 0xf0, 0x11, 0x00


	//----- nvinfo : EIATTR_KPARAM_INFO
	.align		4
.L_29:
        /*0038*/ 	.byte	0x04, 0x17
        /*003a*/ 	.short	(.L_31 - .L_30)
.L_30:
        /*003c*/ 	.word	0x00000000
        /*0040*/ 	.short	0x0002
        /*0042*/ 	.short	0x0010
        /*0044*/ 	.byte	0x00, 0xf5, 0x21, 0x00


	//----- nvinfo : EIATTR_KPARAM_INFO
	.align		4
.L_31:
        /*0048*/ 	.byte	0x04, 0x17
        /*004a*/ 	.short	(.L_33 - .L_32)
.L_32:
        /*004c*/ 	.word	0x00000000
        /*0050*/ 	.short	0x0001
        /*0052*/ 	.short	0x0008
        /*0054*/ 	.byte	0x00, 0xf5, 0x21, 0x00


	//----- nvinfo : EIATTR_KPARAM_INFO
	.align		4
.L_33:
        /*0058*/ 	.byte	0x04, 0x17
        /*005a*/ 	.short	(.L_35 - .L_34)
.L_34:
        /*005c*/ 	.word	0x00000000
        /*0060*/ 	.short	0x0000
        /*0062*/ 	.short	0x0000
        /*0064*/ 	.byte	0x00, 0xf5, 0x21, 0x00


	//----- nvinfo : EIATTR_SPARSE_MMA_MASK
	.align		4
.L_35:
        /*0068*/ 	.byte	0x03, 0x50
        /*006a*/ 	.short	0x0000


	//----- nvinfo : EIATTR_WMMA_USED
	.align		4
        /*006c*/ 	.byte	0x01, 0x2b
	.zero		2


	//----- nvinfo : EIATTR_MAXREG_COUNT
	.align		4
        /*0070*/ 	.byte	0x03, 0x1b
        /*0072*/ 	.short	0x00ff


	//----- nvinfo : EIATTR_MERCURY_ISA_VERSION
	.align		4
        /*0074*/ 	.byte	0x03, 0x5f
        /*0076*/ 	.short	0x0101


	//----- nvinfo : EIATTR_VRC_CTA_INIT_COUNT
	.align		4
        /*0078*/ 	.byte	0x02, 0x4a
	.zero		1
	.zero		1


	//----- nvinfo : EIATTR_EXIT_INSTR_OFFSETS
	.align		4
        /*007c*/ 	.byte	0x04, 0x1c
        /*007e*/ 	.short	(.L_37 - .L_36)


	//   ....[0]....
.L_36:
        /*0080*/ 	.word	0x000001f0


	//   ....[1]....
        /*0084*/ 	.word	0x00000f50


	//----- nvinfo : EIATTR_CRS_STACK_SIZE
	.align		4
.L_37:
        /*0088*/ 	.byte	0x04, 0x1e
        /*008a*/ 	.short	(.L_39 - .L_38)
.L_38:
        /*008c*/ 	.word	0x00000000


	//----- nvinfo : EIATTR_CBANK_PARAM_SIZE
	.align		4
.L_39:
        /*0090*/ 	.byte	0x03, 0x19
        /*0092*/ 	.short	0x0024


	//----- nvinfo : EIATTR_PARAM_CBANK
	.align		4
        /*0094*/ 	.byte	0x04, 0x0a
        /*0096*/ 	.short	(.L_41 - .L_40)
	.align		4
.L_40:
        /*0098*/ 	.word	index@(.nv.constant0._Z27gemm_bf16_tensorcore_kernelPK13__nv_bfloat16S1_Pfiii)
        /*009c*/ 	.short	0x0380
        /*009e*/ 	.short	0x0024


	//----- nvinfo : EIATTR_SW_WAR
	.align		4
.L_41:
        /*00a0*/ 	.byte	0x04, 0x36
        /*00a2*/ 	.short	(.L_43 - .L_42)
.L_42:
        /*00a4*/ 	.word	0x00000008
.L_43:


//--------------------- .nv.info._Z27gemm_fp16_tensorcore_kernelPK6__halfS1_Pfiii --------------------------
	.section	.nv.info._Z27gemm_fp16_tensorcore_kernelPK6__halfS1_Pfiii,"",@"SHT_CUDA_INFO"
	.sectionflags	@""
	.align	4


	//----- nvinfo : EIATTR_CUDA_API_VERSION
	.align		4
        /*0000*/ 	.byte	0x04, 0x37
        /*0002*/ 	.short	(.L_45 - .L_44)
.L_44:
        /*0004*/ 	.word	0x00000082


	//----- nvinfo : EIATTR_KPARAM_INFO
	.align		4
.L_45:
        /*0008*/ 	.byte	0x04, 0x17
        /*000a*/ 	.short	(.L_47 - .L_46)
.L_46:
        /*000c*/ 	.word	0x00000000
        /*0010*/ 	.short	0x0005
        /*0012*/ 	.short	0x0020
        /*0014*/ 	.byte	0x00, 0xf0, 0x11, 0x00


	//----- nvinfo : EIATTR_KPARAM_INFO
	.align		4
.L_47:
        /*0018*/ 	.byte	0x04, 0x17
        /*001a*/ 	.short	(.L_49 - .L_48)
.L_48:
        /*001c*/ 	.word	0x00000000
        /*0020*/ 	.short	0x0004
        /*0022*/ 	.short	0x001c
        /*0024*/ 	.byte	0x00, 0xf0, 0x11, 0x00


	//----- nvinfo : EIATTR_KPARAM_INFO
	.align		4
.L_49:
        /*0028*/ 	.byte	0x04, 0x17
        /*002a*/ 	.short	(.L_51 - .L_50)
.L_50:
        /*002c*/ 	.word	0x00000000
        /*0030*/ 	.short	0x0003
        /*0032*/ 	.short	0x0018
        /*0034*/ 	.byte	0x00, 0xf0, 0x11, 0x00


	//----- nvinfo : EIATTR_KPARAM_INFO
	.align		4
.L_51:
        /*0038*/ 	.byte	0x04, 0x17
        /*003a*/ 	.short	(.L_53 - .L_52)
.L_52:
        /*003c*/ 	.word	0x00000000
        /*0040*/ 	.short	0x0002
        /*0042*/ 	.short	0x0010
        /*0044*/ 	.byte	0x00, 0xf5, 0x21, 0x00


	//----- nvinfo : EIATTR_KPARAM_INFO
	.align		4
.L_53:
        /*0048*/ 	.byte	0x04, 0x17
        /*004a*/ 	.short	(.L_55 - .L_54)
.L_54:
        /*004c*/ 	.word	0x00000000
        /*0050*/ 	.short	0x0001
        /*0052*/ 	.short	0x0008
        /*0054*/ 	.byte	0x00, 0xf5, 0x21, 0x00


	//----- nvinfo : EIATTR_KPARAM_INFO
	.align		4
.L_55:
        /*0058*/ 	.byte	0x04, 0x17
        /*005a*/ 	.short	(.L_57 - .L_56)
.L_56:
        /*005c*/ 	.word	0x00000000
        /*0060*/ 	.short	0x0000
        /*0062*/ 	.short	0x0000
        /*0064*/ 	.byte	0x00, 0xf5, 0x21, 0x00


	//----- nvinfo : EIATTR_SPARSE_MMA_MASK
	.align		4
.L_57:
        /*0068*/ 	.byte	0x03, 0x50
        /*006a*/ 	.short	0x0000


	//----- nvinfo : EIATTR_WMMA_USED
	.align		4
        /*006c*/ 	.byte	0x01, 0x2b
	.zero		2


	//----- nvinfo : EIATTR_MAXREG_COUNT
	.align		4
        /*0070*/ 	.byte	0x03, 0x1b
        /*0072*/ 	.short	0x00ff


	//----- nvinfo : EIATTR_MERCURY_ISA_VERSION
	.align		4
        /*0074*/ 	.byte	0x03, 0x5f
        /*0076*/ 	.short	0x0101


	//----- nvinfo : EIATTR_VRC_CTA_INIT_COUNT
	.align		4
        /*0078*/ 	.byte	0x02, 0x4a
	.zero		1
	.zero		1


	//----- nvinfo : EIATTR_EXIT_INSTR_OFFSETS
	.align		4
        /*007c*/ 	.byte	0x04, 0x1c
        /*007e*/ 	.short	(.L_59 - .L_58)


	//   ....[0]....
.L_58:
        /*0080*/ 	.word	0x000001f0


	//   ....[1]....
        /*0084*/ 	.word	0x00000f50


	//----- nvinfo : EIATTR_CRS_STACK_SIZE
	.align		4
.L_59:
        /*0088*/ 	.byte	0x04, 0x1e
        /*008a*/ 	.short	(.L_61 - .L_60)
.L_60:
        /*008c*/ 	.word	0x00000000


	//----- nvinfo : EIATTR_CBANK_PARAM_SIZE
	.align		4
.L_61:
        /*0090*/ 	.byte	0x03, 0x19
        /*0092*/ 	.short	0x0024


	//----- nvinfo : EIATTR_PARAM_CBANK
	.align		4
        /*0094*/ 	.byte	0x04, 0x0a
        /*0096*/ 	.short	(.L_63 - .L_62)
	.align		4
.L_62:
        /*0098*/ 	.word	index@(.nv.constant0._Z27gemm_fp16_tensorcore_kernelPK6__halfS1_Pfiii)
        /*009c*/ 	.short	0x0380
        /*009e*/ 	.short	0x0024


	//----- nvinfo : EIATTR_SW_WAR
	.align		4
.L_63:
        /*00a0*/ 	.byte	0x04, 0x36
        /*00a2*/ 	.short	(.L_65 - .L_64)
.L_64:
        /*00a4*/ 	.word	0x00000008
.L_65:


//--------------------- .nv.info._Z16gemm_fp32_kernelPKfS0_Pfiii --------------------------
	.section	.nv.info._Z16gemm_fp32_kernelPKfS0_Pfiii,"",@"SHT_CUDA_INFO"
	.sectionflags	@""
	.align	4


	//----- nvinfo : EIATTR_CUDA_API_VERSION
	.align		4
        /*0000*/ 	.byte	0x04, 0x37
        /*0002*/ 	.short	(.L_67 - .L_66)
.L_66:
        /*0004*/ 	.word	0x00000082


	//----- nvinfo : EIATTR_KPARAM_INFO
	.align		4
.L_67:
        /*0008*/ 	.byte	0x04, 0x17
        /*000a*/ 	.short	(.L_69 - .L_68)
.L_68:
        /*000c*/ 	.word	0x00000000
        /*0010*/ 	.short	0x0005
        /*0012*/ 	.short	0x0020
        /*0014*/ 	.byte	0x00, 0xf0, 0x11, 0x00


	//----- nvinfo : EIATTR_KPARAM_INFO
	.align		4
.L_69:
        /*0018*/ 	.byte	0x04, 0x17
        /*001a*/ 	.short	(.L_71 - .L_70)
.L_70:
        /*001c*/ 	.word	0x00000000
        /*0020*/ 	.short	0x0004
        /*0022*/ 	.short	0x001c
        /*0024*/ 	.byte	0x00, 0xf0, 0x11, 0x00


	//----- nvinfo : EIATTR_KPARAM_INFO
	.align		4
.L_71:
        /*0028*/ 	.byte	0x04, 0x17
        /*002a*/ 	.short	(.L_73 - .L_72)
.L_72:
        /*002c*/ 	.word	0x00000000
        /*0030*/ 	.short	0x0003
        /*0032*/ 	.short	0x0018
        /*0034*/ 	.byte	0x00, 0xf0, 0x11, 0x00


	//----- nvinfo : EIATTR_KPARAM_INFO
	.align		4
.L_73:
        /*0038*/ 	.byte	0x04, 0x17
        /*003a*/ 	.short	(.L_75 - .L_74)
.L_74:
        /*003c*/ 	.word	0x00000000
        /*0040*/ 	.short	0x0002
        /*0042*/ 	.short	0x0010
        /*0044*/ 	.byte	0x00, 0xf5, 0x21, 0x00


	//----- nvinfo : EIATTR_KPARAM_INFO
	.align		4
.L_75:
        /*0048*/ 	.byte	0x04, 0x17
        /*004a*/ 	.short	(.L_77 - .L_76)
.L_76:
        /*004c*/ 	.word	0x00000000
        /*0050*/ 	.short	0x0001
        /*0052*/ 	.short	0x0008
        /*0054*/ 	.byte	0x00, 0xf5, 0x21, 0x00


	//----- nvinfo : EIATTR_KPARAM_INFO
	.align		4
.L_77:
        /*0058*/ 	.byte	0x04, 0x17
        /*005a*/ 	.short	(.L_79 - .L_78)
.L_78:
        /*005c*/ 	.word	0x00000000
        /*0060*/ 	.short	0x0000
        /*0062*/ 	.short	0x0000
        /*0064*/ 	.byte	0x00, 0xf5, 0x21, 0x00


	//----- nvinfo : EIATTR_SPARSE_MMA_MASK
	.align		4
.L_79:
        /*0068*/ 	.byte	0x03, 0x50
        /*006a*/ 	.short	0x0000


	//----- nvinfo : EIATTR_MAXREG_COUNT
	.align		4
        /*006c*/ 	.byte	0x03, 0x1b
        /*006e*/ 	.short	0x00ff


	//----- nvinfo : EIATTR_NUM_BARRIERS
	.align		4
        /*0070*/ 	.byte	0x02, 0x4c
        /*0072*/ 	.byte	0x01
	.zero		1


	//----- nvinfo : EIATTR_MERCURY_ISA_VERSION
	.align		4
        /*0074*/ 	.byte	0x03, 0x5f
        /*0076*/ 	.short	0x0101


	//----- nvinfo : EIATTR_VRC_CTA_INIT_COUNT
	.align		4
        /*0078*/ 	.byte	0x02, 0x4a
	.zero		1
	.zero		1


	//----- nvinfo : EIATTR_EXIT_INSTR_OFFSETS
	.align		4
        /*007c*/ 	.byte	0x04, 0x1c
        /*007e*/ 	.short	(.L_81 - .L_80)


	//   ....[0]....
.L_80:
        /*0080*/ 	.word	0x000005e0


	//   ....[1]....
        /*0084*/ 	.word	0x00000630


	//----- nvinfo : EIATTR_CBANK_PARAM_SIZE
	.align		4
.L_81:
        /*0088*/ 	.byte	0x03, 0x19
        /*008a*/ 	.short	0x0024


	//----- nvinfo : EIATTR_PARAM_CBANK
	.align		4
        /*008c*/ 	.byte	0x04, 0x0a
        /*008e*/ 	.short	(.L_83 - .L_82)
	.align		4
.L_82:
        /*0090*/ 	.word	index@(.nv.constant0._Z16gemm_fp32_kernelPKfS0_Pfiii)
        /*0094*/ 	.short	0x0380
        /*0096*/ 	.short	0x0024


	//----- nvinfo : EIATTR_SW_WAR
	.align		4
.L_83:
        /*0098*/ 	.byte	0x04, 0x36
        /*009a*/ 	.short	(.L_85 - .L_84)
.L_84:
        /*009c*/ 	.word	0x00000008
.L_85:


//--------------------- .nv.callgraph             --------------------------
	.section	.nv.callgraph,"",@"SHT_CUDA_CALLGRAPH"
	.align	4
	.sectionentsize	8
	.align		4
        /*0000*/ 	.word	0x00000000
	.align		4
        /*0004*/ 	.word	0xffffffff
	.align		4
        /*0008*/ 	.word	0x00000000
	.align		4
        /*000c*/ 	.word	0xfffffffe
	.align		4
        /*0010*/ 	.word	0x00000000
	.align		4
        /*0014*/ 	.word	0xfffffffd
	.align		4
        /*0018*/ 	.word	0x00000000
	.align		4
        /*001c*/ 	.word	0xfffffffc


//--------------------- .text._Z27gemm_bf16_tensorcore_kernelPK13__nv_bfloat16S1_Pfiii --------------------------
	.section	.text._Z27gemm_bf16_tensorcore_kernelPK13__nv_bfloat16S1_Pfiii,"ax",@progbits
	.align	128
        .global         _Z27gemm_bf16_tensorcore_kernelPK13__nv_bfloat16S1_Pfiii
        .type           _Z27gemm_bf16_tensorcore_kernelPK13__nv_bfloat16S1_Pfiii,@function
        .size           _Z27gemm_bf16_tensorcore_kernelPK13__nv_bfloat16S1_Pfiii,(.L_x_13 - _Z27gemm_bf16_tensorcore_kernelPK13__nv_bfloat16S1_Pfiii)
        .other          _Z27gemm_bf16_tensorcore_kernelPK13__nv_bfloat16S1_Pfiii,@"STO_CUDA_ENTRY STV_DEFAULT"
_Z27gemm_bf16_tensorcore_kernelPK13__nv_bfloat16S1_Pfiii:
.text._Z27gemm_bf16_tensorcore_kernelPK13__nv_bfloat16S1_Pfiii:
[----:B------:R-:W-:Y:S01]  /*0000*/  LDC R1, c[0x0][0x37c] ;  /* 0x0000df00ff017b82 */ /* 0x000fe20000000800 */
[----:B------:R-:W0:Y:S01]  /*0010*/  S2R R0, SR_TID.Y ;  /* 0x0000000000007919 */ /* 0x000e220000002200 */
[----:B------:R-:W0:Y:S06]  /*0020*/  LDCU UR4, c[0x0][0x360] ;  /* 0x00006c00ff0477ac */ /* 0x000e2c0008000800 */
[----:B------:R-:W1:Y:S01]  /*0030*/  LDC R4, c[0x0][0x364] ;  /* 0x0000d900ff047b82 */ /* 0x000e620000000800 */
[----:B------:R-:W-:Y:S01]  /*0040*/  MOV R8, 0xf0 ;  /* 0x000000f000087802 */ /* 0x000fe20000000f00 */
[----:B------:R-:W0:Y:S01]  /*0050*/  S2R R3, SR_TID.X ;  /* 0x0000000000037919 */ /* 0x000e220000002100 */
[----:B------:R-:W2:Y:S05]  /*0060*/  LDCU.64 UR12, c[0x0][0x358] ;  /* 0x00006b00ff0c77ac */ /* 0x000eaa0008000a00 */
[----:B------:R-:W3:Y:S01]  /*0070*/  S2UR UR6, SR_CTAID.Y ;  /* 0x00000000000679c3 */ /* 0x000ee20000002600 */
[----:B-1----:R-:W-:Y:S01]  /*0080*/  SHF.R.U32.HI R4, RZ, 0x5, R4 ;  /* 0x00000005ff047819 */ /* 0x002fe20000011604 */
[----:B0-----:R-:W-:Y:S01]  /*0090*/  IMAD R0, R0, UR4, R3 ;  /* 0x0000000400007c24 */ /* 0x001fe2000f8e0203 */
[----:B------:R-:W-:-:S04]  /*00a0*/  USHF.R.U32.HI UR4, URZ, 0x5, UR4 ;  /* 0x00000005ff047899 */ /* 0x000fc80008011604 */
[----:B------:R-:W-:Y:S01]  /*00b0*/  SHF.R.U32.HI R0, RZ, 0x5, R0 ;  /* 0x00000005ff007819 */ /* 0x000fe20000011600 */
[----:B------:R-:W-:-:S03]  /*00c0*/  ULOP3.LUT UR5, UR4, 0xffff, URZ, 0xc0, !UPT ;  /* 0x0000ffff04057892 */ /* 0x000fc6000f8ec0ff */
[----:B--23--:R-:W-:-:S09]  /*00d0*/  LOP3.LUT R2, R0, 0xffff, RZ, 0xc0, !PT ;  /* 0x0000ffff00027812 */ /* 0x00cfd200078ec0ff */
[----:B------:R-:W-:Y:S05]  /*00e0*/  CALL.REL.NOINC `($__internal_0_$__cuda_sm20_div_u16) ;  /* 0x0000000c009c7944 */ /* 0x000fea0003c00000 */
[----:B------:R-:W0:Y:S01]  /*00f0*/  S2R R5, SR_CTAID.X ;  /* 0x0000000000057919 */ /* 0x000e220000002500 */
[----:B------:R-:W-:Y:S01]  /*0100*/  UPRMT UR5, UR4, 0x9910, URZ ;  /* 0x0000991004057896 */ /* 0x000fe200080000ff */
[----:B------:R-:W-:Y:S01]  /*0110*/  PRMT R2, R7, 0x9910, RZ ;  /* 0x0000991007027816 */ /* 0x000fe200000000ff */
[----:B------:R-:W1:Y:S04]  /*0120*/  LDCU.64 UR10, c[0x0][0x398] ;  /* 0x00007300ff0a77ac */ /* 0x000e680008000a00 */
[----:B------:R-:W-:-:S04]  /*0130*/  IMAD R2, R2, UR5, RZ ;  /* 0x0000000502027c24 */ /* 0x000fc8000f8e02ff */
[----:B------:R-:W-:-:S05]  /*0140*/  IMAD.MOV R2, RZ, RZ, -R2 ;  /* 0x000000ffff027224 */ /* 0x000fca00078e0a02 */
[----:B------:R-:W-:-:S05]  /*0150*/  PRMT R3, R2, 0x7710, RZ ;  /* 0x0000771002037816 */ /* 0x000fca00000000ff */
[----:B------:R-:W-:Y:S01]  /*0160*/  IMAD.IADD R0, R0, 0x1, R3 ;  /* 0x0000000100007824 */ /* 0x000fe200078e0203 */
[----:B------:R-:W-:-:S04]  /*0170*/  LOP3.LUT R3, R7, 0xffff, RZ, 0xc0, !PT ;  /* 0x0000ffff07037812 */ /* 0x000fc800078ec0ff */
[----:B------:R-:W-:-:S05]  /*0180*/  LOP3.LUT R0, R0, 0xffff, RZ, 0xc0, !PT ;  /* 0x0000ffff00007812 */ /* 0x000fca00078ec0ff */
[----:B0-----:R-:W-:Y:S02]  /*0190*/  IMAD R2, R5, UR4, R0 ;  /* 0x0000000405027c24 */ /* 0x001fe4000f8e0200 */
[----:B------:R-:W-:Y:S02]  /*01a0*/  IMAD R0, R4, UR6, R3 ;  /* 0x0000000604007c24 */ /* 0x000fe4000f8e0203 */
[----:B------:R-:W-:Y:S02]  /*01b0*/  IMAD.SHL.U32 R2, R2, 0x10, RZ ;  /* 0x0000001002027824 */ /* 0x000fe400078e00ff */
[----:B------:R-:W-:-:S03]  /*01c0*/  IMAD.SHL.U32 R0, R0, 0x10, RZ ;  /* 0x0000001000007824 */ /* 0x000fc600078e00ff */
[----:B-1----:R-:W-:-:S04]  /*01d0*/  ISETP.GE.AND P0, PT, R2, UR11, PT ;  /* 0x0000000b02007c0c */ /* 0x002fc8000bf06270 */
[----:B------:R-:W-:-:S13]  /*01e0*/  ISETP.GE.OR P0, PT, R0, UR10, P0 ;  /* 0x0000000a00007c0c */ /* 0x000fda0008706670 */
[----:B------:R-:W-:Y:S05]  /*01f0*/  @P0 EXIT ;  /* 0x000000000000094d */ /* 0x000fea0003800000 */
[----:B------:R-:W0:Y:S01]  /*0200*/  LDCU UR14, c[0x0][0x3a0] ;  /* 0x00007400ff0e77ac */ /* 0x000e220008000800 */
[----:B------:R-:W-:Y:S02]  /*0210*/  CS2R R10, SRZ ;  /* 0x00000000000a7805 */ /* 0x000fe4000001ff00 */
[----:B------:R-:W-:Y:S02]  /*0220*/  CS2R R8, SRZ ;  /* 0x0000000000087805 */ /* 0x000fe4000001ff00 */
[----:B------:R-:W-:Y:S02]  /*0230*/  CS2R R6, SRZ ;  /* 0x0000000000067805 */ /* 0x000fe4000001ff00 */
[----:B------:R-:W-:Y:S01]  /*0240*/  CS2R R4, SRZ ;  /* 0x0000000000047805 */ /* 0x000fe2000001ff00 */
[----:B0-----:R-:W-:-:S09]  /*0250*/  UISETP.GT.AND UP0, UPT, UR14, URZ, UPT ;  /* 0x000000ff0e00728c */ /* 0x001fd2000bf04270 */
[----:B------:R-:W-:Y:S05]  /*0260*/  BRA.U !UP0, `(.L_x_0) ;  /* 0x0000000908e47547 */ /* 0x000fea000b800000 */
[----:B------:R-:W-:Y:S01]  /*0270*/  UISETP.GE.U32.AND UP1, UPT, UR14, 0x31, UPT ;  /* 0x000000310e00788c */ /* 0x000fe2000bf26070 */
[----:B------:R-:W-:Y:S01]  /*0280*/  CS2R R10, SRZ ;  /* 0x00000000000a7805 */ /* 0x000fe2000001ff00 */
[----:B------:R-:W-:Y:S01]  /*0290*/  UIADD3 UR4, UPT, UPT, UR14, -0x1, URZ ;  /* 0xffffffff0e047890 */ /* 0x000fe2000fffe0ff */
[----:B------:R-:W-:Y:S01]  /*02a0*/  CS2R R8, SRZ ;  /* 0x0000000000087805 */ /* 0x000fe2000001ff00 */
[----:B------:R-:W-:Y:S01]  /*02b0*/  UIADD3 UR5, UPT, UPT, UR14, -0x1, URZ ;  /* 0xffffffff0e057890 */ /* 0x000fe2000fffe0ff */
[----:B------:R-:W-:Y:S01]  /*02c0*/  CS2R R6, SRZ ;  /* 0x0000000000067805 */ /* 0x000fe2000001ff00 */
[----:B------:R-:W-:Y:S01]  /*02d0*/  ULEA.HI UR6, UR4, 0x1, URZ, 0x1c ;  /* 0x0000000104067891 */ /* 0x000fe2000f8fe0ff */
[----:B------:R-:W-:Y:S01]  /*02e0*/  CS2R R4, SRZ ;  /* 0x0000000000047805 */ /* 0x000fe2000001ff00 */
[----:B------:R-:W-:Y:S02]  /*02f0*/  ULEA.HI UR5, UR5, 0x1, URZ, 0x1c ;  /* 0x0000000105057891 */ /* 0x000fe4000f8fe0ff */
[----:B------:R-:W-:Y:S01]  /*0300*/  ULOP3.LUT UR7, UR6, 0x3, URZ, 0xc0, !UPT ;  /* 0x0000000306077892 */ /* 0x000fe2000f8ec0ff */
[----:B------:R-:W-:-:S03]  /*0310*/  UMOV UR4, URZ ;  /* 0x000000ff00047c82 */ /* 0x000fc60008000000 */
[----:B------:R-:W-:Y:S01]  /*0320*/  UISETP.NE.AND UP0, UPT, UR7, URZ, UPT ;  /* 0x000000ff0700728c */ /* 0x000fe2000bf05270 */
[----:B------:R-:W-:Y:S10]  /*0330*/  BRA.U !UP1, `(.L_x_1) ;  /* 0x0000000509f07547 */ /* 0x000ff4000b800000 */
[----:B------:R-:W0:Y:S01]  /*0340*/  S2R R3, SR_LANEID ;  /* 0x0000000000037919 */ /* 0x000e220000000000 */
[----:B------:R-:W-:Y:S01]  /*0350*/  USHF.R.U32.HI UR4, URZ, 0x1, UR14 ;  /* 0x00000001ff047899 */ /* 0x000fe2000801160e */
[----:B------:R-:W-:Y:S01]  /*0360*/  IMAD.MOV.U32 R13, RZ, RZ, RZ ;  /* 0x000000ffff0d7224 */ /* 0x000fe200078e00ff */
[----:B------:R-:W-:Y:S01]  /*0370*/  USHF.R.U32.HI UR6, URZ, 0x1, UR11 ;  /* 0x00000001ff067899 */ /* 0x000fe2000801160b */
[----:B------:R-:W-:Y:S01]  /*0380*/  IMAD.MOV.U32 R11, RZ, RZ, RZ ;  /* 0x000000ffff0b7224 */ /* 0x000fe200078e00ff */
[----:B------:R-:W-:Y:S02]  /*0390*/  ULOP3.LUT UR5, UR5, 0x1ffffffc, URZ, 0xc0, !UPT ;  /* 0x1ffffffc05057892 */ /* 0x000fe4000f8ec0ff */
[----:B------:R-:W-:Y:S01]  /*03a0*/  UIMAD UR8, UR11, 0x30, URZ ;  /* 0x000000300b0878a4 */ /* 0x000fe2000f8e02ff */
[----:B------:R-:W1:Y:S01]  /*03b0*/  LDCU.128 UR16, c[0x0][0x380] ;  /* 0x00007000ff1077ac */ /* 0x000e620008000c00 */
[----:B------:R-:W-:Y:S02]  /*03c0*/  USHF.L.U32 UR9, UR11, 0x5, URZ ;  /* 0x000000050b097899 */ /* 0x000fe400080006ff */
[----:B------:R-:W-:Y:S01]  /*03d0*/  USHF.L.U32 UR10, UR11, 0x4, URZ ;  /* 0x000000040b0a7899 */ /* 0x000fe200080006ff */
[----:B0-----:R-:W-:-:S02]  /*03e0*/  LOP3.LUT R12, R3, 0x3, RZ, 0xc0, !PT ;  /* 0x00000003030c7812 */ /* 0x001fc400078ec0ff */
[----:B------:R-:W-:-:S05]  /*03f0*/  SHF.R.U32.HI R3, RZ, 0x2, R3 ;  /* 0x00000002ff037819 */ /* 0x000fca0000011603 */
[----:B------:R-:W-:Y:S01]  /*0400*/  IMAD.WIDE.U32 R16, R3, UR4, R12 ;  /* 0x0000000403107c25 */ /* 0x000fe2000f8e000c */
[----:B------:R-:W-:-:S03]  /*0410*/  UMOV UR4, URZ ;  /* 0x000000ff00047c82 */ /* 0x000fc60008000000 */
[----:B------:R-:W-:Y:S01]  /*0420*/  IMAD.WIDE.U32 R12, R3, UR6, R12 ;  /* 0x00000006030c7c25 */ /* 0x000fe2000f8e000c */
[C---:B------:R-:W-:Y:S01]  /*0430*/  SHF.L.U64.HI R3, R16.reuse, 0x2, R17 ;  /* 0x0000000210037819 */ /* 0x040fe20000010211 */
[----:B------:R-:W-:Y:S02]  /*0440*/  UIADD3 UR6, UPT, UPT, -UR5, URZ, URZ ;  /* 0x000000ff05067290 */ /* 0x000fe4000fffe1ff */
[----:B------:R-:W-:Y:S01]  /*0450*/  IMAD.SHL.U32 R16, R16, 0x4, RZ ;  /* 0x0000000410107824 */ /* 0x000fe200078e00ff */
[C---:B------:R-:W-:Y:S01]  /*0460*/  SHF.L.U64.HI R17, R12.reuse, 0x2, R13 ;  /* 0x000000020c117819 */ /* 0x040fe2000001020d */
[----:B------:R-:W-:Y:S01]  /*0470*/  IMAD.SHL.U32 R20, R12, 0x4, RZ ;  /* 0x000000040c147824 */ /* 0x000fe200078e00ff */
[----:B-1----:R-:W-:-:S07]  /*0480*/  UMOV UR5, URZ ;  /* 0x000000ff00057c82 */ /* 0x002fce0008000000 */
.L_x_2:
[----:B------:R-:W0:Y:S01]  /*0490*/  LDC.64 R12, c[0x0][0x380] ;  /* 0x0000e000ff0c7b82 */ /* 0x000e220000000a00 */
[----:B------:R-:W-:Y:S01]  /*04a0*/  IMAD R21, R0, UR14, RZ ;  /* 0x0000000e00157c24 */ /* 0x000fe2000f8e02ff */
[----:B------:R-:W-:Y:S01]  /*04b0*/  SHF.R.S32.HI R24, RZ, 0x1f, R2 ;  /* 0x0000001fff187819 */ /* 0x000fe20000011402 */
[----:B------:R-:W-:Y:S01]  /*04c0*/  IMAD.U32 R19, RZ, RZ, UR5 ;  /* 0x00000005ff137e24 */ /* 0x000fe2000f8e00ff */
[----:B------:R-:W-:Y:S01]  /*04d0*/  IADD3 R18, P1, PT, R2, UR5, RZ ;  /* 0x0000000502127c10 */ /* 0x000fe2000ff3e0ff */
[----:B------:R-:W-:Y:S02]  /*04e0*/  VIADD R15, R21, UR4 ;  /* 0x00000004150f7c36 */ /* 0x000fe40008000000 */
[----:B------:R-:W-:Y:S01]  /*04f0*/  IMAD.U32 R27, RZ, RZ, UR14 ;  /* 0x0000000eff1b7e24 */ /* 0x000fe2000f8e00ff */
[----:B------:R-:W-:Y:S02]  /*0500*/  LEA.HI.X.SX32 R19, R19, R24, 0x1, P1 ;  /* 0x0000001813137211 */ /* 0x000fe400008f0eff */
[----:B------:R-:W-:Y:S01]  /*0510*/  LEA R29, P1, R18, UR18, 0x1 ;  /* 0x00000012121d7c11 */ /* 0x000fe2000f8208ff */
[----:B0-----:R-:W-:-:S03]  /*0520*/  IMAD.WIDE.U32 R12, R15, 0x2, R12 ;  /* 0x000000020f0c7825 */ /* 0x001fc600078e000c */
[----:B------:R-:W-:Y:S02]  /*0530*/  IADD3 R14, P0, PT, R12, R16, RZ ;  /* 0x000000100c0e7210 */ /* 0x000fe40007f1e0ff */
[----:B------:R-:W-:-:S03]  /*0540*/  LEA.HI.X R12, R18, UR19, R19, 0x1, P1 ;  /* 0x00000013120c7c11 */ /* 0x000fc600088f0c13 */
[----:B------:R-:W-:Y:S01]  /*0550*/  IMAD.X R15, R13, 0x1, R3, P0 ;  /* 0x000000010d0f7824 */ /* 0x000fe200000e0603 */
[----:B------:R-:W-:Y:S01]  /*0560*/  IADD3 R28, P0, PT, R20, R29, RZ ;  /* 0x0000001d141c7210 */ /* 0x000fe20007f1e0ff */
[----:B------:R-:W-:-:S04]  /*0570*/  IMAD.WIDE.U32 R26, R27, 0x10, R14 ;  /* 0x000000101b1a7825 */ /* 0x000fc800078e000e */
[----:B------:R-:W-:Y:S01]  /*0580*/  IMAD.X R29, R17, 0x1, R12, P0 ;  /* 0x00000001111d7824 */ /* 0x000fe200000e060c */
[----:B------:R-:W2:Y:S04]  /*0590*/  LD.E R13, desc[UR12][R26.64] ;  /* 0x0000000c1a0d7980 */ /* 0x000ea8000c101900 */
[----:B------:R-:W2:Y:S04]  /*05a0*/  LD.E R12, desc[UR12][R14.64] ;  /* 0x0000000c0e0c7980 */ /* 0x000ea8000c101900 */
[----:B------:R-:W2:Y:S04]  /*05b0*/  LD.E R22, desc[UR12][R28.64] ;  /* 0x0000000c1c167980 */ /* 0x000ea8000c101900 */
[----:B------:R-:W2:Y:S04]  /*05c0*/  LD.E R23, desc[UR12][R28.64+0x10] ;  /* 0x0000100c1c177980 */ /* 0x000ea8000c101900 */
[----:B------:R-:W2:Y:S04]  /*05d0*/  LD.E R14, desc[UR12][R14.64+0x10] ;  /* 0x0000100c0e0e7980 */ /* 0x000ea8000c101900 */
[----:B------:R0:W2:Y:S01]  /*05e0*/  LD.E R15, desc[UR12][R26.64+0x10] ;  /* 0x0000100c1a0f7980 */ /* 0x0000a2000c101900 */
[----:B------:R-:W-:-:S04]  /*05f0*/  IMAD.U32 R19, RZ, RZ, UR11 ;  /* 0x0000000bff137e24 */ /* 0x000fc8000f8e00ff */
[----:B0-----:R-:W-:-:S05]  /*0600*/  IMAD.WIDE.U32 R26, R19, 0x10, R28 ;  /* 0x00000010131a7825 */ /* 0x001fca00078e001c */
[----:B------:R-:W3:Y:S04]  /*0610*/  LD.E R18, desc[UR12][R26.64] ;  /* 0x0000000c1a127980 */ /* 0x000ee8000c101900 */
[----:B------:R0:W3:Y:S01]  /*0620*/  LD.E R19, desc[UR12][R26.64+0x10] ;  /* 0x0000100c1a137980 */ /* 0x0000e2000c101900 */
[----:B------:R-:W-:Y:S01]  /*0630*/  IMAD.U32 R25, RZ, RZ, UR10 ;  /* 0x0000000aff197e24 */ /* 0x000fe2000f8e00ff */
[----:B--2---:R-:W-:Y:S01]  /*0640*/  HMMA.16816.F32.BF16 R4, R12, R22, R4 ;  /* 0x000000160c04723c */ /* 0x004fe20000041804 */
[----:B------:R-:W-:-:S04]  /*0650*/  IADD3 R22, P0, PT, R2, UR10, RZ ;  /* 0x0000000a02167c10 */ /* 0x000fc8000ff1e0ff */
[----:B------:R-:W-:Y:S02]  /*0660*/  LEA.HI.X.SX32 R25, R25, R24, 0x1, P0 ;  /* 0x0000001819197211 */ /* 0x000fe400000f0eff */
[C---:B------:R-:W-:Y:S02]  /*0670*/  LEA R23, P1, R22.reuse, UR18, 0x1 ;  /* 0x0000001216177c11 */ /* 0x040fe4000f8208ff */
[----:B------:R-:W-:Y:S02]  /*0680*/  IADD3 R24, P0, PT, R21, UR4, RZ ;  /* 0x0000000415187c10 */ /* 0x000fe4000ff1e0ff */
[----:B------:R-:W-:Y:S02]  /*0690*/  LEA.HI.X R22, R22, UR19, R25, 0x1, P1 ;  /* 0x0000001316167c11 */ /* 0x000fe400088f0c19 */
[----:B------:R-:W-:Y:S01]  /*06a0*/  LEA R21, P1, R24, UR16, 0x1 ;  /* 0x0000001018157c11 */ /* 0x000fe2000f8208ff */
[----:B------:R-:W-:Y:S01]  /*06b0*/  IMAD.X R25, RZ, RZ, RZ, P0 ;  /* 0x000000ffff197224 */ /* 0x000fe200000e06ff */
[----:B------:R-:W-:-:S04]  /*06c0*/  IADD3 R28, P0, PT, R23, R20, RZ ;  /* 0x00000014171c7210 */ /* 0x000fc80007f1e0ff */
[----:B------:R-:W-:Y:S02]  /*06d0*/  LEA.HI.X R24, R24, UR17, R25, 0x1, P1 ;  /* 0x0000001118187c11 */ /* 0x000fe400088f0c19 */
[----:B0-----:R-:W-:Y:S01]  /*06e0*/  IADD3 R26, P1, PT, R21, R16, RZ ;  /* 0x00000010151a7210 */ /* 0x001fe20007f3e0ff */
[----:B---3--:R-:W-:Y:S01]  /*06f0*/  HMMA.16816.F32.BF16 R8, R12, R18, R8 ;  /* 0x000000120c08723c */ /* 0x008fe20000041808 */
[----:B------:R-:W-:Y:S02]  /*0700*/  IMAD.X R29, R22, 0x1, R17, P0 ;  /* 0x00000001161d7824 */ /* 0x000fe400000e0611 */
[----:B------:R-:W-:Y:S02]  /*0710*/  IMAD.U32 R13, RZ, RZ, UR11 ;  /* 0x0000000bff0d7e24 */ /* 0x000fe4000f8e00ff */
[----:B------:R-:W-:Y:S01]  /*0720*/  IMAD.U32 R25, RZ, RZ, UR14 ;  /* 0x0000000eff197e24 */ /* 0x000fe2000f8e00ff */
[----:B------:R-:W2:Y:S01]  /*0730*/  LD.E R22, desc[UR12][R28.64] ;  /* 0x0000000c1c167980 */ /* 0x000ea2000c101900 */
[----:B------:R-:W-:-:S02]  /*0740*/  IMAD.X R27, R24, 0x1, R3, P1 ;  /* 0x00000001181b7824 */ /* 0x000fc400008e0603 */
[----:B------:R-:W-:Y:S01]  /*0750*/  IMAD.WIDE.U32 R12, R13, 0x10, R28 ;  /* 0x000000100d0c7825 */ /* 0x000fe200078e001c */
[----:B------:R0:W2:Y:S03]  /*0760*/  LD.E R23, desc[UR12][R28.64+0x10] ;  /* 0x0000100c1c177980 */ /* 0x0000a6000c101900 */
[----:B------:R-:W-:Y:S01]  /*0770*/  IMAD.WIDE.U32 R24, R25, 0x10, R26 ;  /* 0x0000001019187825 */ /* 0x000fe200078e001a */
[----:B------:R-:W3:Y:S04]  /*0780*/  LD.E R18, desc[UR12][R12.64] ;  /* 0x0000000c0c127980 */ /* 0x000ee8000c101900 */
[----:B------:R-:W3:Y:S04]  /*0790*/  LD.E R19, desc[UR12][R12.64+0x10] ;  /* 0x0000100c0c137980 */ /* 0x000ee8000c101900 */
[----:B------:R-:W3:Y:S04]  /*07a0*/  LD.E R14, desc[UR12][R26.64+0x30] ;  /* 0x0000300c1a0e7980 */ /* 0x000ee8000c101900 */
[----:B------:R-:W3:Y:S04]  /*07b0*/  LD.E R15, desc[UR12][R24.64+0x30] ;  /* 0x0000300c180f7980 */ /* 0x000ee8000c101900 */
[----:B------:R-:W3:Y:S04]  /*07c0*/  LD.E R12, desc[UR12][R26.64+0x20] ;  /* 0x0000200c1a0c7980 */ /* 0x000ee8000c101900 */
[----:B------:R-:W3:Y:S01]  /*07d0*/  LD.E R13, desc[UR12][R24.64+0x20] ;  /* 0x0000200c180d7980 */ /* 0x000ee2000c101900 */
[----:B------:R-:W-:Y:S01]  /*07e0*/  SHF.R.S32.HI R21, RZ, 0x1f, R2 ;  /* 0x0000001fff157819 */ /* 0x000fe20000011402 */
[----:B0-----:R-:W-:Y:S01]  /*07f0*/  IMAD.U32 R29, RZ, RZ, UR11 ;  /* 0x0000000bff1d7e24 */ /* 0x001fe2000f8e00ff */
[----:B---3--:R-:W-:Y:S01]  /*0800*/  HMMA.16816.F32.BF16 R8, R12, R18, R8 ;  /* 0x000000120c08723c */ /* 0x008fe20000041808 */
[----:B------:R-:W-:-:S07]  /*0810*/  IMAD.U32 R18, RZ, RZ, UR9 ;  /* 0x00000009ff127e24 */ /* 0x000fce000f8e00ff */
[----:B--2---:R-:W-:Y:S01]  /*0820*/  HMMA.16816.F32.BF16 R4, R12, R22, R4 ;  /* 0x000000160c04723c */ /* 0x004fe20000041804 */
[----:B------:R-:W-:-:S04]  /*0830*/  IADD3 R14, P0, PT, R2, UR9, RZ ;  /* 0x00000009020e7c10 */ /* 0x000fc8000ff1e0ff */
[----:B------:R-:W-:Y:S02]  /*0840*/  LEA.HI.X.SX32 R15, R18, R21, 0x1, P0 ;  /* 0x00000015120f7211 */ /* 0x000fe400000f0eff */
[----:B------:R-:W-:-:S04]  /*0850*/  LEA R13, P0, R14, UR18, 0x1 ;  /* 0x000000120e0d7c11 */ /* 0x000fc8000f8008ff */
[----:B------:R-:W-:Y:S02]  /*0860*/  LEA.HI.X R14, R14, UR19, R15, 0x1, P0 ;  /* 0x000000130e0e7c11 */ /* 0x000fe400080f0c0f */
[----:B------:R-:W-:Y:S01]  /*0870*/  IADD3 R12, P0, PT, R13, R20, RZ ;  /* 0x000000140d0c7210 */ /* 0x000fe20007f1e0ff */
[----:B------:R-:W2:Y:S04]  /*0880*/  LD.E R15, desc[UR12][R24.64+0x50] ;  /* 0x0000500c180f7980 */ /* 0x000ea8000c101900 */
[----:B------:R-:W-:Y:S02]  /*0890*/  IMAD.X R13, R14, 0x1, R17, P0 ;  /* 0x000000010e0d7824 */ /* 0x000fe400000e0611 */
[----:B------:R-:W2:Y:S01]  /*08a0*/  LD.E R14, desc[UR12][R26.64+0x50] ;  /* 0x0000500c1a0e7980 */ /* 0x000ea2000c101900 */
[----:B------:R-:W-:-:S03]  /*08b0*/  IMAD.WIDE.U32 R28, R29, 0x10, R12 ;  /* 0x000000101d1c7825 */ /* 0x000fc600078e000c */
[----:B------:R-:W3:Y:S04]  /*08c0*/  LD.E R22, desc[UR12][R12.64] ;  /* 0x0000000c0c167980 */ /* 0x000ee8000c101900 */
[----:B------:R-:W3:Y:S04]  /*08d0*/  LD.E R23, desc[UR12][R12.64+0x10] ;  /* 0x0000100c0c177980 */ /* 0x000ee8000c101900 */
[----:B------:R-:W2:Y:S04]  /*08e0*/  LD.E R18, desc[UR12][R28.64] ;  /* 0x0000000c1c127980 */ /* 0x000ea8000c101900 */
[----:B------:R0:W2:Y:S04]  /*08f0*/  LD.E R19, desc[UR12][R28.64+0x10] ;  /* 0x0000100c1c137980 */ /* 0x0000a8000c101900 */
[----:B------:R-:W2:Y:S04]  /*0900*/  LD.E R12, desc[UR12][R26.64+0x40] ;  /* 0x0000400c1a0c7980 */ /* 0x000ea8000c101900 */
[----:B------:R-:W2:Y:S01]  /*0910*/  LD.E R13, desc[UR12][R24.64+0x40] ;  /* 0x0000400c180d7980 */ /* 0x000ea2000c101900 */
[----:B0-----:R-:W-:Y:S01]  /*0920*/  IMAD.U32 R29, RZ, RZ, UR11 ;  /* 0x0000000bff1d7e24 */ /* 0x001fe2000f8e00ff */
[----:B--2---:R-:W-:Y:S01]  /*0930*/  HMMA.16816.F32.BF16 R8, R12, R18, R8 ;  /* 0x000000120c08723c */ /* 0x004fe20000041808 */
[----:B------:R-:W-:-:S07]  /*0940*/  IMAD.U32 R18, RZ, RZ, UR8 ;  /* 0x00000008ff127e24 */ /* 0x000fce000f8e00ff */
[----:B---3--:R-:W-:Y:S01]  /*0950*/  HMMA.16816.F32.BF16 R4, R12, R22, R4 ;  /* 0x000000160c04723c */ /* 0x008fe20000041804 */
[----:B------:R-:W-:Y:S01]  /*0960*/  IADD3 R14, P0, PT, R2, UR8, RZ ;  /* 0x00000008020e7c10 */ /* 0x000fe2000ff1e0ff */
[----:B------:R-:W2:Y:S03]  /*0970*/  LD.E R15, desc[UR12][R24.64+0x70] ;  /* 0x0000700c180f7980 */ /* 0x000ea6000c101900 */
[----:B------:R-:W-:Y:S02]  /*0980*/  LEA.HI.X.SX32 R21, R18, R21, 0x1, P0 ;  /* 0x0000001512157211 */ /* 0x000fe400000f0eff */
[----:B------:R-:W-:-:S04]  /*0990*/  LEA R13, P0, R14, UR18, 0x1 ;  /* 0x000000120e0d7c11 */ /* 0x000fc8000f8008ff */
[----:B------:R-:W-:Y:S02]  /*09a0*/  LEA.HI.X R14, R14, UR19, R21, 0x1, P0 ;  /* 0x000000130e0e7c11 */ /* 0x000fe400080f0c15 */
[----:B------:R-:W-:-:S05]  /*09b0*/  IADD3 R12, P0, PT, R13, R20, RZ ;  /* 0x000000140d0c7210 */ /* 0x000fca0007f1e0ff */
[----:B------:R-:W-:Y:S02]  /*09c0*/  IMAD.X R13, R14, 0x1, R17, P0 ;  /* 0x000000010e0d7824 */ /* 0x000fe400000e0611 */
[----:B------:R-:W2:Y:S01]  /*09d0*/  LD.E R14, desc[UR12][R26.64+0x70] ;  /* 0x0000700c1a0e7980 */ /* 0x000ea2000c101900 */
[----:B------:R-:W-:-:S03]  /*09e0*/  IMAD.WIDE.U32 R28, R29, 0x10, R12 ;  /* 0x000000101d1c7825 */ /* 0x000fc600078e000c */
[----:B------:R-:W2:Y:S04]  /*09f0*/  LD.E R22, desc[UR12][R12.64] ;  /* 0x0000000c0c167980 */ /* 0x000ea8000c101900 */
[----:B------:R-:W2:Y:S04]  /*0a00*/  LD.E R23, desc[UR12][R12.64+0x10] ;  /* 0x0000100c0c177980 */ /* 0x000ea8000c101900 */
[----:B------:R-:W3:Y:S04]  /*0a10*/  LD.E R18, desc[UR12][R28.64] ;  /* 0x0000000c1c127980 */ /* 0x000ee8000c101900 */
[----:B------:R-:W3:Y:S04]  /*0a20*/  LD.E R19, desc[UR12][R28.64+0x10] ;  /* 0x0000100c1c137980 */ /* 0x000ee8000c101900 */
[----:B------:R-:W2:Y:S04]  /*0a30*/  LD.E R12, desc[UR12][R26.64+0x60] ;  /* 0x0000600c1a0c7980 */ /* 0x000ea8000c101900 */
[----:B------:R-:W2:Y:S01]  /*0a40*/  LD.E R13, desc[UR12][R24.64+0x60] ;  /* 0x0000600c180d7980 */ /* 0x000ea2000c101900 */
[----:B------:R-:W-:-:S04]  /*0a50*/  UIADD3 UR6, UPT, UPT, UR6, 0x4, URZ ;  /* 0x0000000406067890 */ /* 0x000fc8000fffe0ff */
[----:B------:R-:W-:Y:S02]  /*0a60*/  UISETP.NE.AND UP1, UPT, UR6, URZ, UPT ;  /* 0x000000ff0600728c */ /* 0x000fe4000bf25270 */
[----:B------:R-:W-:Y:S02]  /*0a70*/  ULEA UR8, UR11, UR8, 0x6 ;  /* 0x000000080b087291 */ /* 0x000fe4000f8e30ff */
[----:B------:R-:W-:Y:S02]  /*0a80*/  ULEA UR9, UR11, UR9, 0x6 ;  /* 0x000000090b097291 */ /* 0x000fe4000f8e30ff */
[----:B------:R-:W-:Y:S02]  /*0a90*/  ULEA UR10, UR11, UR10, 0x6 ;  /* 0x0000000a0b0a7291 */ /* 0x000fe4000f8e30ff */
[----:B------:R-:W-:Y:S02]  /*0aa0*/  ULEA UR5, UR11, UR5, 0x6 ;  /* 0x000000050b057291 */ /* 0x000fe4000f8e30ff */
[----:B------:R-:W-:Y:S01]  /*0ab0*/  UIADD3 UR4, UPT, UPT, UR4, 0x40, URZ ;  /* 0x0000004004047890 */ /* 0x000fe2000fffe0ff */
[C---:B--2---:R-:W-:Y:S08]  /*0ac0*/  HMMA.16816.F32.BF16 R4, R12.reuse, R22, R4 ;  /* 0x000000160c04723c */ /* 0x044ff00000041804 */
[----:B---3--:R-:W-:Y:S01]  /*0ad0*/  HMMA.16816.F32.BF16 R8, R12, R18, R8 ;  /* 0x000000120c08723c */ /* 0x008fe20000041808 */
[----:B------:R-:W-:-:S04]  /*0ae0*/  NOP ;  /* 0x0000000000007918 */ /* 0x000fc80000000000 */
[----:B------:R-:W-:-:S15]  /*0af0*/  BRA.U UP1, `(.L_x_2) ;  /* 0xfffffff901647547 */ /* 0x000fde000b83ffff */
.L_x_1:
[----:B------:R-:W-:Y:S05]  /*0b00*/  BRA.U !UP0, `(.L_x_0) ;  /* 0x0000000108bc7547 */ /* 0x000fea000b800000 */
[----:B------:R-:W0:Y:S01]  /*0b10*/  S2R R3, SR_LANEID ;  /* 0x0000000000037919 */ /* 0x000e220000000000 */
[----:B------:R-:W-:Y:S01]  /*0b20*/  USHF.R.U32.HI UR5, URZ, 0x1, UR14 ;  /* 0x00000001ff057899 */ /* 0x000fe2000801160e */
[----:B------:R-:W-:Y:S01]  /*0b30*/  IMAD.MOV.U32 R17, RZ, RZ, RZ ;  /* 0x000000ffff117224 */ /* 0x000fe200078e00ff */
[----:B------:R-:W-:Y:S01]  /*0b40*/  USHF.R.U32.HI UR8, URZ, 0x1, UR11 ;  /* 0x00000001ff087899 */ /* 0x000fe2000801160b */
[----:B------:R-:W1:Y:S01]  /*0b50*/  LDCU.64 UR16, c[0x0][0x388] ;  /* 0x00007100ff1077ac */ /* 0x000e620008000a00 */
[----:B------:R-:W-:Y:S01]  /*0b60*/  UIMAD UR6, UR4, UR11, URZ ;  /* 0x0000000b040672a4 */ /* 0x000fe2000f8e02ff */
[----:B0-----:R-:W-:Y:S02]  /*0b70*/  LOP3.LUT R16, R3, 0x3, RZ, 0xc0, !PT ;  /* 0x0000000303107812 */ /* 0x001fe400078ec0ff */
[----:B------:R-:W-:-:S05]  /*0b80*/  SHF.R.U32.HI R3, RZ, 0x2, R3 ;  /* 0x00000002ff037819 */ /* 0x000fca0000011603 */
[----:B------:R-:W-:Y:S01]  /*0b90*/  IMAD.WIDE.U32 R18, R3, UR5, R16 ;  /* 0x0000000503127c25 */ /* 0x000fe2000f8e0010 */
[----:B------:R-:W-:-:S03]  /*0ba0*/  UIADD3 UR5, UPT, UPT, -UR7, URZ, URZ ;  /* 0x000000ff07057290 */ /* 0x000fc6000fffe1ff */
[----:B------:R-:W-:Y:S01]  /*0bb0*/  IMAD.WIDE.U32 R16, R3, UR8, R16 ;  /* 0x0000000803107c25 */ /* 0x000fe2000f8e0010 */
[----:B------:R-:W-:Y:S02]  /*0bc0*/  SHF.R.S32.HI R3, RZ, 0x1f, R2 ;  /* 0x0000001fff037819 */ /* 0x000fe40000011402 */
[----:B------:R-:W-:Y:S02]  /*0bd0*/  SHF.L.U64.HI R28, R18, 0x2, R19 ;  /* 0x00000002121c7819 */ /* 0x000fe40000010213 */
[----:B-1----:R-:W-:-:S07]  /*0be0*/  SHF.L.U64.HI R29, R16, 0x2, R17 ;  /* 0x00000002101d7819 */ /* 0x002fce0000010211 */
.L_x_3:
[----:B------:R-:W0:Y:S01]  /*0bf0*/  LDC.64 R12, c[0x0][0x380] ;  /* 0x0000e000ff0c7b82 */ /* 0x000e220000000a00 */
[----:B------:R-:W-:Y:S01]  /*0c00*/  IMAD R15, R0, UR14, RZ ;  /* 0x0000000e000f7c24 */ /* 0x000fe2000f8e02ff */
[----:B------:R-:W-:Y:S01]  /*0c10*/  IADD3 R20, P1, PT, R2, UR6, RZ ;  /* 0x0000000602147c10 */ /* 0x000fe2000ff3e0ff */
[----:B------:R-:W-:Y:S02]  /*0c20*/  IMAD.U32 R22, RZ, RZ, UR6 ;  /* 0x00000006ff167e24 */ /* 0x000fe4000f8e00ff */
[----:B------:R-:W-:Y:S02]  /*0c30*/  VIADD R15, R15, UR4 ;  /* 0x000000040f0f7c36 */ /* 0x000fe40008000000 */
[----:B------:R-:W-:Y:S01]  /*0c40*/  IMAD.U32 R23, RZ, RZ, UR14 ;  /* 0x0000000eff177e24 */ /* 0x000fe2000f8e00ff */
[----:B------:R-:W-:Y:S02]  /*0c50*/  LEA.HI.X.SX32 R21, R22, R3, 0x1, P1 ;  /* 0x0000000316157211 */ /* 0x000fe400008f0eff */
[----:B------:R-:W-:-:S04]  /*0c60*/  LEA R25, P1, R20, UR16, 0x1 ;  /* 0x0000001014197c11 */ /* 0x000fc8000f8208ff */
[----:B------:R-:W-:Y:S01]  /*0c70*/  LEA.HI.X R20, R20, UR17, R21, 0x1, P1 ;  /* 0x0000001114147c11 */ /* 0x000fe200088f0c15 */
[----:B0-----:R-:W-:-:S03]  /*0c80*/  IMAD.WIDE.U32 R12, R15, 0x2, R12 ;  /* 0x000000020f0c7825 */ /* 0x001fc600078e000c */
[----:B------:R-:W-:-:S05]  /*0c90*/  LEA R14, P0, R18, R12, 0x2 ;  /* 0x0000000c120e7211 */ /* 0x000fca00078010ff */
[----:B------:R-:W-:Y:S01]  /*0ca0*/  IMAD.X R15, R13, 0x1, R28, P0 ;  /* 0x000000010d0f7824 */ /* 0x000fe200000e061c */
[----:B------:R-:W-:Y:S01]  /*0cb0*/  LEA R24, P0, R16, R25, 0x2 ;  /* 0x0000001910187211 */ /* 0x000fe200078010ff */
[----:B------:R-:W-:Y:S02]  /*0cc0*/  IMAD.U32 R21, RZ, RZ, UR11 ;  /* 0x0000000bff157e24 */ /* 0x000fe4000f8e00ff */
[----:B------:R-:W-:Y:S01]  /*0cd0*/  IMAD.WIDE.U32 R22, R23, 0x10, R14 ;  /* 0x0000001017167825 */ /* 0x000fe200078e000e */
[----:B------:R-:W2:Y:S03]  /*0ce0*/  LD.E R12, desc[UR12][R14.64] ;  /* 0x0000000c0e0c7980 */ /* 0x000ea6000c101900 */
[----:B------:R-:W-:Y:S01]  /*0cf0*/  IMAD.X R25, R20, 0x1, R29, P0 ;  /* 0x0000000114197824 */ /* 0x000fe200000e061d */
[----:B------:R-:W2:Y:S04]  /*0d00*/  LD.E R13, desc[UR12][R22.64] ;  /* 0x0000000c160d7980 */ /* 0x000ea8000c101900 */
[----:B------:R-:W2:Y:S04]  /*0d10*/  LD.E R20, desc[UR12][R24.64] ;  /* 0x0000000c18147980 */ /* 0x000ea8000c101900 */
[----:B------:R-:W2:Y:S04]  /*0d20*/  LD.E R14, desc[UR12][R14.64+0x10] ;  /* 0x0000100c0e0e7980 */ /* 0x000ea8000c101900 */
[----:B------:R0:W2:Y:S02]  /*0d30*/  LD.E R15, desc[UR12][R22.64+0x10] ;  /* 0x0000100c160f7980 */ /* 0x0000a4000c101900 */
[----:B0-----:R-:W-:-:S02]  /*0d40*/  IMAD.WIDE.U32 R22, R21, 0x10, R24 ;  /* 0x0000001015167825 */ /* 0x001fc400078e0018 */
[----:B------:R-:W2:Y:S04]  /*0d50*/  LD.E R21, desc[UR12][R24.64+0x10] ;  /* 0x0000100c18157980 */ /* 0x000ea8000c101900 */
[----:B------:R-:W3:Y:S04]  /*0d60*/  LD.E R26, desc[UR12][R22.64] ;  /* 0x0000000c161a7980 */ /* 0x000ee8000c101900 */
[----:B------:R-:W3:Y:S01]  /*0d70*/  LD.E R27, desc[UR12][R22.64+0x10] ;  /* 0x0000100c161b7980 */ /* 0x000ee2000c101900 */
[----:B------:R-:W-:-:S04]  /*0d80*/  UIADD3 UR5, UPT, UPT, UR5, 0x1, URZ ;  /* 0x0000000105057890 */ /* 0x000fc8000fffe0ff */
[----:B------:R-:W-:Y:S02]  /*0d90*/  UISETP.NE.AND UP0, UPT, UR5, URZ, UPT ;  /* 0x000000ff0500728c */ /* 0x000fe4000bf05270 */
[----:B------:R-:W-:Y:S02]  /*0da0*/  ULEA UR6, UR11, UR6, 0x4 ;  /* 0x000000060b067291 */ /* 0x000fe4000f8e20ff */
[----:B------:R-:W-:Y:S01]  /*0db0*/  UIADD3 UR4, UPT, UPT, UR4, 0x10, URZ ;  /* 0x0000001004047890 */ /* 0x000fe2000fffe0ff */
[C---:B--2---:R-:W-:Y:S08]  /*0dc0*/  HMMA.16816.F32.BF16 R4, R12.reuse, R20, R4 ;  /* 0x000000140c04723c */ /* 0x044ff00000041804 */
[----:B---3--:R-:W-:Y:S01]  /*0dd0*/  HMMA.16816.F32.BF16 R8, R12, R26, R8 ;  /* 0x0000001a0c08723c */ /* 0x008fe20000041808 */
[----:B------:R-:W-:-:S04]  /*0de0*/  NOP ;  /* 0x0000000000007918 */ /* 0x000fc80000000000 */
[----:B------:R-:W-:-:S15]  /*0df0*/  BRA.U UP0, `(.L_x_3) ;  /* 0xfffffffd007c7547 */ /* 0x000fde000b83ffff */
.L_x_0:
[----:B------:R-:W0:Y:S01]  /*0e00*/  S2R R13, SR_LANEID ;  /* 0x00000000000d7919 */ /* 0x000e220000000000 */
[----:B------:R-:W1:Y:S01]  /*0e10*/  LDCU.64 UR4, c[0x0][0x390] ;  /* 0x00007200ff0477ac */ /* 0x000e620008000a00 */
[----:B------:R-:W-:Y:S01]  /*0e20*/  IMAD R3, R0, UR11, RZ ;  /* 0x0000000b00037c24 */ /* 0x000fe2000f8e02ff */
[----:B------:R-:W-:Y:S01]  /*0e30*/  SHF.R.S32.HI R12, RZ, 0x1f, R2 ;  /* 0x0000001fff0c7819 */ /* 0x000fe20000011402 */
[----:B------:R-:W-:-:S03]  /*0e40*/  USHF.R.U32.HI UR6, URZ, 0x1, UR11 ;  /* 0x00000001ff067899 */ /* 0x000fc6000801160b */
[----:B------:R-:W-:-:S04]  /*0e50*/  IADD3 R0, P0, PT, R2, R3, RZ ;  /* 0x0000000302007210 */ /* 0x000fc80007f1e0ff */
[----:B------:R-:W-:Y:S01]  /*0e60*/  LEA.HI.X.SX32 R17, R3, R12, 0x1, P0 ;  /* 0x0000000c03117211 */ /* 0x000fe200000f0eff */
[----:B------:R-:W-:Y:S01]  /*0e70*/  IMAD.MOV.U32 R3, RZ, RZ, RZ ;  /* 0x000000ffff037224 */ /* 0x000fe200078e00ff */
[----:B-1----:R-:W-:Y:S02]  /*0e80*/  LEA R15, P0, R0, UR4, 0x2 ;  /* 0x00000004000f7c11 */ /* 0x002fe4000f8010ff */
[----:B0-----:R-:W-:Y:S02]  /*0e90*/  LOP3.LUT R2, R13, 0x3, RZ, 0xc0, !PT ;  /* 0x000000030d027812 */ /* 0x001fe400078ec0ff */
[----:B------:R-:W-:-:S05]  /*0ea0*/  SHF.R.U32.HI R13, RZ, 0x2, R13 ;  /* 0x00000002ff0d7819 */ /* 0x000fca000001160d */
[----:B------:R-:W-:Y:S01]  /*0eb0*/  IMAD.WIDE.U32 R12, R13, UR6, R2 ;  /* 0x000000060d0c7c25 */ /* 0x000fe2000f8e0002 */
[----:B------:R-:W-:Y:S02]  /*0ec0*/  LEA.HI.X R3, R0, UR5, R17, 0x2, P0 ;  /* 0x0000000500037c11 */ /* 0x000fe400080f1411 */
[----:B------:R-:W-:-:S04]  /*0ed0*/  LEA R2, P0, R12, R15, 0x3 ;  /* 0x0000000f0c027211 */ /* 0x000fc800078018ff */
[----:B------:R-:W-:Y:S01]  /*0ee0*/  LEA.HI.X R3, R12, R3, R13, 0x3, P0 ;  /* 0x000000030c037211 */ /* 0x000fe200000f1c0d */
[----:B------:R-:W-:-:S04]  /*0ef0*/  IMAD.U32 R13, RZ, RZ, UR6 ;  /* 0x00000006ff0d7e24 */ /* 0x000fc8000f8e00ff */
[----:B------:R-:W-:Y:S01]  /*0f00*/  IMAD.WIDE.U32 R12, R13, 0x40, R2 ;  /* 0x000000400d0c7825 */ /* 0x000fe200078e0002 */
[----:B------:R-:W-:Y:S04]  /*0f10*/  STG.E.64 desc[UR12][R2.64], R4 ;  /* 0x0000000402007986 */ /* 0x000fe8000c101b0c */
[----:B------:R-:W-:Y:S04]  /*0f20*/  STG.E.64 desc[UR12][R12.64], R6 ;  /* 0x000000060c007986 */ /* 0x000fe8000c101b0c */
[----:B------:R-:W-:Y:S04]  /*0f30*/  STG.E.64 desc[UR12][R2.64+0x20], R8 ;  /* 0x0000200802007986 */ /* 0x000fe8000c101b0c */
[----:B------:R-:W-:Y:S01]  /*0f40*/  STG.E.64 desc[UR12][R12.64+0x20], R10 ;  /* 0x0000200a0c007986 */ /* 0x000fe2000c101b0c */
[----:B------:R-:W-:Y:S05]  /*0f50*/  EXIT ;  /* 0x000000000000794d */ /* 0x000fea0003800000 */
        .weak           $__internal_0_$__cuda_sm20_div_u16
        .type           $__internal_0_$__cuda_sm20_div_u16,@function
        .size           $__internal_0_$__cuda_sm20_div_u16,(.L_x_13 - $__internal_0_$__cuda_sm20_div_u16)
$__internal_0_$__cuda_sm20_div_u16:
[----:B------:R-:W0:Y:S01]  /*0f60*/  I2F.U16 R3, UR5 ;  /* 0x0000000500037d06 */ /* 0x000e220008101000 */
[----:B------:R-:W-:Y:S01]  /*0f70*/  IMAD.MOV.U32 R5, RZ, RZ, 0x4b800000 ;  /* 0x4b800000ff057424 */ /* 0x000fe200078e00ff */
[----:B------:R-:W-:Y:S02]  /*0f80*/  I2FP.F32.U32.RZ R2, R2 ;  /* 0x0000000200027245 */ /* 0x000fe4000020d000 */
[C---:B0-----:R-:W-:Y:S02]  /*0f90*/  FSETP.GEU.AND P1, PT, |R3|.reuse, 1.175494350822287508e-38, PT ;  /* 0x008000000300780b */ /* 0x041fe40003f2e200 */
[----:B------:R-:W-:Y:S02]  /*0fa0*/  FSETP.GT.AND P0, PT, |R3|, 8.50705917302346158658e+37, PT ;  /* 0x7e8000000300780b */ /* 0x000fe40003f04200 */
[----:B------:R-:W-:-:S04]  /*0fb0*/  FSEL R5, R5, 1, !P1 ;  /* 0x3f80000005057808 */ /* 0x000fc80004800000 */
[----:B------:R-:W-:Y:S02]  /*0fc0*/  FSEL R6, R5, 0.25, !P0 ;  /* 0x3e80000005067808 */ /* 0x000fe40004000000 */
[----:B------:R-:W-:-:S03]  /*0fd0*/  ISETP.NE.U32.AND P0, PT, RZ, UR5, PT ;  /* 0x00000005ff007c0c */ /* 0x000fc6000bf05070 */
[----:B------:R-:W-:-:S06]  /*0fe0*/  FMUL R5, R3, R6 ;  /* 0x0000000603057220 */ /* 0x000fcc0000400000 */
[----:B------:R-:W0:Y:S02]  /*0ff0*/  MUFU.RCP R5, R5 ;  /* 0x0000000500057308 */ /* 0x000e240000001000 */
[----:B0-----:R-:W-:-:S04]  /*1000*/  FMUL R6, R6, R5 ;  /* 0x0000000506067220 */ /* 0x001fc80000400000 */
[----:B------:R-:W-:-:S04]  /*1010*/  VIADD R3, R6, 0x2 ;  /* 0x0000000206037836 */ /* 0x000fc80000000000 */
[----:B------:R-:W-:Y:S01]  /*1020*/  FMUL.RZ R6, R2, R3 ;  /* 0x0000000302067220 */ /* 0x000fe2000040c000 */
[----:B------:R-:W-:Y:S02]  /*1030*/  IMAD.MOV.U32 R2, RZ, RZ, R8 ;  /* 0x000000ffff027224 */ /* 0x000fe400078e0008 */
[----:B------:R-:W-:-:S03]  /*1040*/  IMAD.MOV.U32 R3, RZ, RZ, 0x0 ;  /* 0x00000000ff037424 */ /* 0x000fc600078e00ff */
[----:B------:R-:W0:Y:S02]  /*1050*/  F2I.U32.TRUNC.NTZ R6, R6 ;  /* 0x0000000600067305 */ /* 0x000e24000020f000 */
[----:B0-----:R-:W-:Y:S01]  /*1060*/  LOP3.LUT R7, R6, 0xffff, RZ, 0xc0, !PT ;  /* 0x0000ffff06077812 */ /* 0x001fe200078ec0ff */
[----:B------:R-:W-:Y:S01]  /*1070*/  @!P0 IMAD.MOV.U32 R7, RZ, RZ, -0x1 ;  /* 0xffffffffff078424 */ /* 0x000fe200078e00ff */
[----:B------:R-:W-:Y:S06]  /*1080*/  RET.REL.NODEC R2 `(_Z27gemm_bf16_tensorcore_kernelPK13__nv_bfloat16S1_Pfiii) ;  /* 0xffffffec02dc7950 */ /* 0x000fec0003c3ffff */
.L_x_4:
[----:B------:R-:W-:-:S00]  /*1090*/  BRA `(.L_x_4) ;  /* 0xfffffffc00fc7947 */ /* 0x000fc0000383ffff */
[----:B------:R-:W-:-:S00]  /*10a0*/  NOP ;  /* 0x0000000000007918 */ /* 0x000fc00000000000 */
        /* <DEDUP_REMOVED lines=13> */
.L_x_13:


//--------------------- .text._Z27gemm_fp16_tensorcore_kernelPK6__halfS1_Pfiii --------------------------
	.section	.text._Z27gemm_fp16_tensorcore_kernelPK6__halfS1_Pfiii,"ax",@progbits
	.align	128
        .global         _Z27gemm_fp16_tensorcore_kernelPK6__halfS1_Pfiii
        .type           _Z27gemm_fp16_tensorcore_kernelPK6__halfS1_Pfiii,@function
        .size           _Z27gemm_fp16_tensorcore_kernelPK6__halfS1_Pfiii,(.L_x_14 - _Z27gemm_fp16_tensorcore_kernelPK6__halfS1_Pfiii)
        .other          _Z27gemm_fp16_tensorcore_kernelPK6__halfS1_Pfiii,@"STO_CUDA_ENTRY STV_DEFAULT"
_Z27gemm_fp16_tensorcore_kernelPK6__halfS1_Pfiii:
.text._Z27gemm_fp16_tensorcore_kernelPK6__halfS1_Pfiii:
        /* <DEDUP_REMOVED lines=14> */
[----:B------:R-:W-:Y:S05]  /*00e0*/  CALL.REL.NOINC `($__internal_1_$__cuda_sm20_div_u16) ;  /* 0x0000000c009c7944 */ /* 0x000fea0003c00000 */
        /* <DEDUP_REMOVED lines=58> */
.L_x_7:
        /* <DEDUP_REMOVED lines=16> */
[----:B------:R-:W2:Y:S04]  /*0590*/  LDG.E R13, desc[UR12][R26.64] ;  /* 0x0000000c1a0d7981 */ /* 0x000ea8000c1e1900 */
[----:B------:R-:W2:Y:S04]  /*05a0*/  LDG.E R12, desc[UR12][R14.64] ;  /* 0x0000000c0e0c7981 */ /* 0x000ea8000c1e1900 */
[----:B------:R-:W2:Y:S04]  /*05b0*/  LDG.E R22, desc[UR12][R28.64] ;  /* 0x0000000c1c167981 */ /* 0x000ea8000c1e1900 */
[----:B------:R-:W2:Y:S04]  /*05c0*/  LDG.E R23, desc[UR12][R28.64+0x10] ;  /* 0x0000100c1c177981 */ /* 0x000ea8000c1e1900 */
[----:B------:R-:W2:Y:S04]  /*05d0*/  LDG.E R14, desc[UR12][R14.64+0x10] ;  /* 0x0000100c0e0e7981 */ /* 0x000ea8000c1e1900 */
[----:B------:R0:W2:Y:S01]  /*05e0*/  LDG.E R15, desc[UR12][R26.64+0x10] ;  /* 0x0000100c1a0f7981 */ /* 0x0000a2000c1e1900 */
[----:B------:R-:W-:-:S04]  /*05f0*/  IMAD.U32 R19, RZ, RZ, UR11 ;  /* 0x0000000bff137e24 */ /* 0x000fc8000f8e00ff */
[----:B0-----:R-:W-:-:S05]  /*0600*/  IMAD.WIDE.U32 R26, R19, 0x10, R28 ;  /* 0x00000010131a7825 */ /* 0x001fca00078e001c */
[----:B------:R-:W3:Y:S04]  /*0610*/  LDG.E R18, desc[UR12][R26.64] ;  /* 0x0000000c1a127981 */ /* 0x000ee8000c1e1900 */
[----:B------:R0:W3:Y:S01]  /*0620*/  LDG.E R19, desc[UR12][R26.64+0x10] ;  /* 0x0000100c1a137981 */ /* 0x0000e2000c1e1900 */
[----:B------:R-:W-:Y:S01]  /*0630*/  IMAD.U32 R25, RZ, RZ, UR10 ;  /* 0x0000000aff197e24 */ /* 0x000fe2000f8e00ff */
[----:B--2---:R-:W-:Y:S01]  /*0640*/  HMMA.16816.F32 R4, R12, R22, R4 ;  /* 0x000000160c04723c */ /* 0x004fe20000001804 */
        /* <DEDUP_REMOVED lines=10> */
[----:B---3--:R-:W-:Y:S01]  /*06f0*/  HMMA.16816.F32 R8, R12, R18, R8 ;  /* 0x000000120c08723c */ /* 0x008fe20000001808 */
[----:B------:R-:W-:Y:S02]  /*0700*/  IMAD.X R29, R22, 0x1, R17, P0 ;  /* 0x00000001161d7824 */ /* 0x000fe400000e0611 */
[----:B------:R-:W-:Y:S02]  /*0710*/  IMAD.U32 R13, RZ, RZ, UR11 ;  /* 0x0000000bff0d7e24 */ /* 0x000fe4000f8e00ff */
[----:B------:R-:W-:Y:S01]  /*0720*/  IMAD.U32 R25, RZ, RZ, UR14 ;  /* 0x0000000eff197e24 */ /* 0x000fe2000f8e00ff */
[----:B------:R-:W2:Y:S01]  /*0730*/  LDG.E R22, desc[UR12][R28.64] ;  /* 0x0000000c1c167981 */ /* 0x000ea2000c1e1900 */
[----:B------:R-:W-:-:S02]  /*0740*/  IMAD.X R27, R24, 0x1, R3, P1 ;  /* 0x00000001181b7824 */ /* 0x000fc400008e0603 */
[----:B------:R-:W-:Y:S01]  /*0750*/  IMAD.WIDE.U32 R12, R13, 0x10, R28 ;  /* 0x000000100d0c7825 */ /* 0x000fe200078e001c */
[----:B------:R0:W2:Y:S03]  /*0760*/  LDG.E R23, desc[UR12][R28.64+0x10] ;  /* 0x0000100c1c177981 */ /* 0x0000a6000c1e1900 */
[----:B------:R-:W-:Y:S01]  /*0770*/  IMAD.WIDE.U32 R24, R25, 0x10, R26 ;  /* 0x0000001019187825 */ /* 0x000fe200078e001a */
[----:B------:R-:W3:Y:S04]  /*0780*/  LDG.E R18, desc[UR12][R12.64] ;  /* 0x0000000c0c127981 */ /* 0x000ee8000c1e1900 */
[----:B------:R-:W3:Y:S04]  /*0790*/  LDG.E R19, desc[UR12][R12.64+0x10] ;  /* 0x0000100c0c137981 */ /* 0x000ee8000c1e1900 */
[----:B------:R-:W3:Y:S04]  /*07a0*/  LDG.E R14, desc[UR12][R26.64+0x30] ;  /* 0x0000300c1a0e7981 */ /* 0x000ee8000c1e1900 */
[----:B------:R-:W3:Y:S04]  /*07b0*/  LDG.E R15, desc[UR12][R24.64+0x30] ;  /* 0x0000300c180f7981 */ /* 0x000ee8000c1e1900 */
[----:B------:R-:W3:Y:S04]  /*07c0*/  LDG.E R12, desc[UR12][R26.64+0x20] ;  /* 0x0000200c1a0c7981 */ /* 0x000ee8000c1e1900 */
[----:B------:R-:W3:Y:S01]  /*07d0*/  LDG.E R13, desc[UR12][R24.64+0x20] ;  /* 0x0000200c180d7981 */ /* 0x000ee2000c1e1900 */
[----:B------:R-:W-:Y:S01]  /*07e0*/  SHF.R.S32.HI R21, RZ, 0x1f, R2 ;  /* 0x0000001fff157819 */ /* 0x000fe20000011402 */
[----:B0-----:R-:W-:Y:S01]  /*07f0*/  IMAD.U32 R29, RZ, RZ, UR11 ;  /* 0x0000000bff1d7e24 */ /* 0x001fe2000f8e00ff */
[----:B---3--:R-:W-:Y:S01]  /*0800*/  HMMA.16816.F32 R8, R12, R18, R8 ;  /* 0x000000120c08723c */ /* 0x008fe20000001808 */
[----:B------:R-:W-:-:S07]  /*0810*/  IMAD.U32 R18, RZ, RZ, UR9 ;  /* 0x00000009ff127e24 */ /* 0x000fce000f8e00ff */
[----:B--2---:R-:W-:Y:S01]  /*0820*/  HMMA.16816.F32 R4, R12, R22, R4 ;  /* 0x000000160c04723c */ /* 0x004fe20000001804 */
[----:B------:R-:W-:-:S04]  /*0830*/  IADD3 R14, P0, PT, R2, UR9, RZ ;  /* 0x00000009020e7c10 */ /* 0x000fc8000ff1e0ff */
[----:B------:R-:W-:Y:S02]  /*0840*/  LEA.HI.X.SX32 R15, R18, R21, 0x1, P0 ;  /* 0x00000015120f7211 */ /* 0x000fe400000f0eff */
[----:B------:R-:W-:-:S04]  /*0850*/  LEA R13, P0, R14, UR18, 0x1 ;  /* 0x000000120e0d7c11 */ /* 0x000fc8000f8008ff */
[----:B------:R-:W-:Y:S02]  /*0860*/  LEA.HI.X R14, R14, UR19, R15, 0x1, P0 ;  /* 0x000000130e0e7c11 */ /* 0x000fe400080f0c0f */
[----:B------:R-:W-:Y:S01]  /*0870*/  IADD3 R12, P0, PT, R13, R20, RZ ;  /* 0x000000140d0c7210 */ /* 0x000fe20007f1e0ff */
[----:B------:R-:W2:Y:S04]  /*0880*/  LDG.E R15, desc[UR12][R24.64+0x50] ;  /* 0x0000500c180f7981 */ /* 0x000ea8000c1e1900 */
[----:B------:R-:W-:Y:S02]  /*0890*/  IMAD.X R13, R14, 0x1, R17, P0 ;  /* 0x000000010e0d7824 */ /* 0x000fe400000e0611 */
[----:B------:R-:W2:Y:S01]  /*08a0*/  LDG.E R14, desc[UR12][R26.64+0x50] ;  /* 0x0000500c1a0e7981 */ /* 0x000ea2000c1e1900 */
[----:B------:R-:W-:-:S03]  /*08b0*/  IMAD.WIDE.U32 R28, R29, 0x10, R12 ;  /* 0x000000101d1c7825 */ /* 0x000fc600078e000c */
[----:B------:R-:W3:Y:S04]  /*08c0*/  LDG.E R22, desc[UR12][R12.64] ;  /* 0x0000000c0c167981 */ /* 0x000ee8000c1e1900 */
[----:B------:R-:W3:Y:S04]  /*08d0*/  LDG.E R23, desc[UR12][R12.64+0x10] ;  /* 0x0000100c0c177981 */ /* 0x000ee8000c1e1900 */
[----:B------:R-:W2:Y:S04]  /*08e0*/  LDG.E R18, desc[UR12][R28.64] ;  /* 0x0000000c1c127981 */ /* 0x000ea8000c1e1900 */
[----:B------:R0:W2:Y:S04]  /*08f0*/  LDG.E R19, desc[UR12][R28.64+0x10] ;  /* 0x0000100c1c137981 */ /* 0x0000a8000c1e1900 */
[----:B------:R-:W2:Y:S04]  /*0900*/  LDG.E R12, desc[UR12][R26.64+0x40] ;  /* 0x0000400c1a0c7981 */ /* 0x000ea8000c1e1900 */
[----:B------:R-:W2:Y:S01]  /*0910*/  LDG.E R13, desc[UR12][R24.64+0x40] ;  /* 0x0000400c180d7981 */ /* 0x000ea2000c1e1900 */
[----:B0-----:R-:W-:Y:S01]  /*0920*/  IMAD.U32 R29, RZ, RZ, UR11 ;  /* 0x0000000bff1d7e24 */ /* 0x001fe2000f8e00ff */
[----:B--2---:R-:W-:Y:S01]  /*0930*/  HMMA.16816.F32 R8, R12, R18, R8 ;  /* 0x000000120c08723c */ /* 0x004fe20000001808 */
[----:B------:R-:W-:-:S07]  /*0940*/  IMAD.U32 R18, RZ, RZ, UR8 ;  /* 0x00000008ff127e24 */ /* 0x000fce000f8e00ff */
[----:B---3--:R-:W-:Y:S01]  /*0950*/  HMMA.16816.F32 R4, R12, R22, R4 ;  /* 0x000000160c04723c */ /* 0x008fe20000001804 */
[----:B------:R-:W-:Y:S01]  /*0960*/  IADD3 R14, P0, PT, R2, UR8, RZ ;  /* 0x00000008020e7c10 */ /* 0x000fe2000ff1e0ff */
[----:B------:R-:W2:Y:S03]  /*0970*/  LDG.E R15, desc[UR12][R24.64+0x70] ;  /* 0x0000700c180f7981 */ /* 0x000ea6000c1e1900 */
[----:B------:R-:W-:Y:S02]  /*0980*/  LEA.HI.X.SX32 R21, R18, R21, 0x1, P0 ;  /* 0x0000001512157211 */ /* 0x000fe400000f0eff */
[----:B------:R-:W-:-:S04]  /*0990*/  LEA R13, P0, R14, UR18, 0x1 ;  /* 0x000000120e0d7c11 */ /* 0x000fc8000f8008ff */
[----:B------:R-:W-:Y:S02]  /*09a0*/  LEA.HI.X R14, R14, UR19, R21, 0x1, P0 ;  /* 0x000000130e0e7c11 */ /* 0x000fe400080f0c15 */
[----:B------:R-:W-:-:S05]  /*09b0*/  IADD3 R12, P0, PT, R13, R20, RZ ;  /* 0x000000140d0c7210 */ /* 0x000fca0007f1e0ff */
[----:B------:R-:W-:Y:S02]  /*09c0*/  IMAD.X R13, R14, 0x1, R17, P0 ;  /* 0x000000010e0d7824 */ /* 0x000fe400000e0611 */
[----:B------:R-:W2:Y:S01]  /*09d0*/  LDG.E R14, desc[UR12][R26.64+0x70] ;  /* 0x0000700c1a0e7981 */ /* 0x000ea2000c1e1900 */
[----:B------:R-:W-:-:S03]  /*09e0*/  IMAD.WIDE.U32 R28, R29, 0x10, R12 ;  /* 0x000000101d1c7825 */ /* 0x000fc600078e000c */
[----:B------:R-:W2:Y:S04]  /*09f0*/  LDG.E R22, desc[UR12][R12.64] ;  /* 0x0000000c0c167981 */ /* 0x000ea8000c1e1900 */
[----:B------:R-:W2:Y:S04]  /*0a00*/  LDG.E R23, desc[UR12][R12.64+0x10] ;  /* 0x0000100c0c177981 */ /* 0x000ea8000c1e1900 */
[----:B------:R-:W3:Y:S04]  /*0a10*/  LDG.E R18, desc[UR12][R28.64] ;  /* 0x0000000c1c127981 */ /* 0x000ee8000c1e1900 */
[----:B------:R-:W3:Y:S04]  /*0a20*/  LDG.E R19, desc[UR12][R28.64+0x10] ;  /* 0x0000100c1c137981 */ /* 0x000ee8000c1e1900 */
[----:B------:R-:W2:Y:S04]  /*0a30*/  LDG.E R12, desc[UR12][R26.64+0x60] ;  /* 0x0000600c1a0c7981 */ /* 0x000ea8000c1e1900 */
[----:B------:R-:W2:Y:S01]  /*0a40*/  LDG.E R13, desc[UR12][R24.64+0x60] ;  /* 0x0000600c180d7981 */ /* 0x000ea2000c1e1900 */
[----:B------:R-:W-:-:S04]  /*0a50*/  UIADD3 UR6, UPT, UPT, UR6, 0x4, URZ ;  /* 0x0000000406067890 */ /* 0x000fc8000fffe0ff */
[----:B------:R-:W-:Y:S02]  /*0a60*/  UISETP.NE.AND UP1, UPT, UR6, URZ, UPT ;  /* 0x000000ff0600728c */ /* 0x000fe4000bf25270 */
[----:B------:R-:W-:Y:S02]  /*0a70*/  ULEA UR8, UR11, UR8, 0x6 ;  /* 0x000000080b087291 */ /* 0x000fe4000f8e30ff */
[----:B------:R-:W-:Y:S02]  /*0a80*/  ULEA UR9, UR11, UR9, 0x6 ;  /* 0x000000090b097291 */ /* 0x000fe4000f8e30ff */
[----:B------:R-:W-:Y:S02]  /*0a90*/  ULEA UR10, UR11, UR10, 0x6 ;  /* 0x0000000a0b0a7291 */ /* 0x000fe4000f8e30ff */
[----:B------:R-:W-:Y:S02]  /*0aa0*/  ULEA UR5, UR11, UR5, 0x6 ;  /* 0x000000050b057291 */ /* 0x000fe4000f8e30ff */
[----:B------:R-:W-:Y:S01]  /*0ab0*/  UIADD3 UR4, UPT, UPT, UR4, 0x40, URZ ;  /* 0x0000004004047890 */ /* 0x000fe2000fffe0ff */
[C---:B--2---:R-:W-:Y:S08]  /*0ac0*/  HMMA.16816.F32 R4, R12.reuse, R22, R4 ;  /* 0x000000160c04723c */ /* 0x044ff00000001804 */
[----:B---3--:R-:W-:Y:S01]  /*0ad0*/  HMMA.16816.F32 R8, R12, R18, R8 ;  /* 0x000000120c08723c */ /* 0x008fe20000001808 */
[----:B------:R-:W-:-:S04]  /*0ae0*/  NOP ;  /* 0x0000000000007918 */ /* 0x000fc80000000000 */
[----:B------:R-:W-:-:S15]  /*0af0*/  BRA.U UP1, `(.L_x_7) ;  /* 0xfffffff901647547 */ /* 0x000fde000b83ffff */
.L_x_6:
        /* <DEDUP_REMOVED lines=15> */
.L_x_8:
        /* <DEDUP_REMOVED lines=15> */
[----:B------:R-:W2:Y:S03]  /*0ce0*/  LDG.E R12, desc[UR12][R14.64] ;  /* 0x0000000c0e0c7981 */ /* 0x000ea6000c1e1900 */
[----:B------:R-:W-:Y:S01]  /*0cf0*/  IMAD.X R25, R20, 0x1, R29, P0 ;  /* 0x0000000114197824 */ /* 0x000fe200000e061d */
[----:B------:R-:W2:Y:S04]  /*0d00*/  LDG.E R13, desc[UR12][R22.64] ;  /* 0x0000000c160d7981 */ /* 0x000ea8000c1e1900 */
[----:B------:R-:W2:Y:S04]  /*0d10*/  LDG.E R20, desc[UR12][R24.64] ;  /* 0x0000000c18147981 */ /* 0x000ea8000c1e1900 */
[----:B------:R-:W2:Y:S04]  /*0d20*/  LDG.E R14, desc[UR12][R14.64+0x10] ;  /* 0x0000100c0e0e7981 */ /* 0x000ea8000c1e1900 */
[----:B------:R0:W2:Y:S02]  /*0d30*/  LDG.E R15, desc[UR12][R22.64+0x10] ;  /* 0x0000100c160f7981 */ /* 0x0000a4000c1e1900 */
[----:B0-----:R-:W-:-:S02]  /*0d40*/  IMAD.WIDE.U32 R22, R21, 0x10, R24 ;  /* 0x0000001015167825 */ /* 0x001fc400078e0018 */
[----:B------:R-:W2:Y:S04]  /*0d50*/  LDG.E R21, desc[UR12][R24.64+0x10] ;  /* 0x0000100c18157981 */ /* 0x000ea8000c1e1900 */
[----:B------:R-:W3:Y:S04]  /*0d60*/  LDG.E R26, desc[UR12][R22.64] ;  /* 0x0000000c161a7981 */ /* 0x000ee8000c1e1900 */
[----:B------:R-:W3:Y:S01]  /*0d70*/  LDG.E R27, desc[UR12][R22.64+0x10] ;  /* 0x0000100c161b7981 */ /* 0x000ee2000c1e1900 */
[----:B------:R-:W-:-:S04]  /*0d80*/  UIADD3 UR5, UPT, UPT, UR5, 0x1, URZ ;  /* 0x0000000105057890 */ /* 0x000fc8000fffe0ff */
[----:B------:R-:W-:Y:S02]  /*0d90*/  UISETP.NE.AND UP0, UPT, UR5, URZ, UPT ;  /* 0x000000ff0500728c */ /* 0x000fe4000bf05270 */
[----:B------:R-:W-:Y:S02]  /*0da0*/  ULEA UR6, UR11, UR6, 0x4 ;  /* 0x000000060b067291 */ /* 0x000fe4000f8e20ff */
[----:B------:R-:W-:Y:S01]  /*0db0*/  UIADD3 UR4, UPT, UPT, UR4, 0x10, URZ ;  /* 0x0000001004047890 */ /* 0x000fe2000fffe0ff */
[C---:B--2---:R-:W-:Y:S08]  /*0dc0*/  HMMA.16816.F32 R4, R12.reuse, R20, R4 ;  /* 0x000000140c04723c */ /* 0x044ff00000001804 */
[----:B---3--:R-:W-:Y:S01]  /*0dd0*/  HMMA.16816.F32 R8, R12, R26, R8 ;  /* 0x0000001a0c08723c */ /* 0x008fe20000001808 */
[----:B------:R-:W-:-:S04]  /*0de0*/  NOP ;  /* 0x0000000000007918 */ /* 0x000fc80000000000 */
[----:B------:R-:W-:-:S15]  /*0df0*/  BRA.U UP0, `(.L_x_8) ;  /* 0xfffffffd007c7547 */ /* 0x000fde000b83ffff */
.L_x_5:
        /* <DEDUP_REMOVED lines=22> */
        .weak           $__internal_1_$__cuda_sm20_div_u16
        .type           $__internal_1_$__cuda_sm20_div_u16,@function
        .size           $__internal_1_$__cuda_sm20_div_u16,(.L_x_14 - $__internal_1_$__cuda_sm20_div_u16)
$__internal_1_$__cuda_sm20_div_u16:
        /* <DEDUP_REMOVED lines=18> */
[----:B------:R-:W-:Y:S06]  /*1080*/  RET.REL.NODEC R2 `(_Z27gemm_fp16_tensorcore_kernelPK6__halfS1_Pfiii) ;  /* 0xffffffec02dc7950 */ /* 0x000fec0003c3ffff */
.L_x_9:
        /* <DEDUP_REMOVED lines=15> */
.L_x_14:


//--------------------- .text._Z16gemm_fp32_kernelPKfS0_Pfiii --------------------------
	.section	.text._Z16gemm_fp32_kernelPKfS0_Pfiii,"ax",@progbits
	.align	128
        .global         _Z16gemm_fp32_kernelPKfS0_Pfiii
        .type           _Z16gemm_fp32_kernelPKfS0_Pfiii,@function
        .size           _Z16gemm_fp32_kernelPKfS0_Pfiii,(.L_x_17 - _Z16gemm_fp32_kernelPKfS0_Pfiii)
        .other          _Z16gemm_fp32_kernelPKfS0_Pfiii,@"STO_CUDA_ENTRY STV_DEFAULT"
_Z16gemm_fp32_kernelPKfS0_Pfiii:
.text._Z16gemm_fp32_kernelPKfS0_Pfiii:
[----:B------:R-:W-:Y:S01]  /*0000*/  LDC R1, c[0x0][0x37c] ;  /* 0x0000df00ff017b82 */ /* 0x000fe20000000800 */
[----:B------:R-:W0:Y:S01]  /*0010*/  S2R R2, SR_CTAID.Y ;  /* 0x0000000000027919 */ /* 0x000e220000002600 */
[----:B------:R-:W1:Y:S01]  /*0020*/  LDCU UR10, c[0x0][0x3a0] ;  /* 0x00007400ff0a77ac */ /* 0x000e620008000800 */
[----:B------:R-:W-:Y:S01]  /*0030*/  HFMA2 R21, -RZ, RZ, 0, 0 ;  /* 0x00000000ff157431 */ /* 0x000fe200000001ff */
[----:B------:R-:W0:Y:S01]  /*0040*/  S2R R0, SR_TID.Y ;  /* 0x0000000000007919 */ /* 0x000e220000002200 */
[----:B------:R-:W2:Y:S01]  /*0050*/  LDCU.64 UR8, c[0x0][0x358] ;  /* 0x00006b00ff0877ac */ /* 0x000ea20008000a00 */
[----:B------:R-:W3:Y:S01]  /*0060*/  S2R R4, SR_CTAID.X ;  /* 0x0000000000047919 */ /* 0x000ee20000002500 */
[----:B------:R-:W3:Y:S01]  /*0070*/  S2R R13, SR_TID.X ;  /* 0x00000000000d7919 */ /* 0x000ee20000002100 */
[----:B-1----:R-:W-:Y:S01]  /*0080*/  UISETP.GE.AND UP0, UPT, UR10, 0x1, UPT ;  /* 0x000000010a00788c */ /* 0x002fe2000bf06270 */
[----:B0-----:R-:W-:Y:S02]  /*0090*/  LEA R2, R2, R0, 0x4 ;  /* 0x0000000002027211 */ /* 0x001fe400078e20ff */
[----:B---3--:R-:W-:-:S06]  /*00a0*/  LEA R3, R4, R13, 0x4 ;  /* 0x0000000d04037211 */ /* 0x008fcc00078e20ff */
[----:B--2---:R-:W-:Y:S05]  /*00b0*/  BRA.U !UP0, `(.L_x_10) ;  /* 0x00000005083c7547 */ /* 0x004fea000b800000 */
[----:B------:R-:W0:Y:S01]  /*00c0*/  S2UR UR7, SR_CgaCtaId ;  /* 0x00000000000779c3 */ /* 0x000e220000008800 */
[----:B------:R-:W1:Y:S01]  /*00d0*/  LDCU UR11, c[0x0][0x39c] ;  /* 0x00007380ff0b77ac */ /* 0x000e620008000800 */
[----:B------:R-:W-:Y:S01]  /*00e0*/  MOV R21, RZ ;  /* 0x000000ff00157202 */ /* 0x000fe20000000f00 */
[----:B------:R-:W-:Y:S01]  /*00f0*/  IMAD R12, R2, UR10, R13 ;  /* 0x0000000a020c7c24 */ /* 0x000fe2000f8e020d */
[----:B------:R-:W-:Y:S01]  /*0100*/  UMOV UR5, 0x400 ;  /* 0x0000040000057882 */ /* 0x000fe20000000000 */
[----:B------:R-:W-:-:S03]  /*0110*/  UIADD3 UR4, UPT, UPT, UR10, 0xf, URZ ;  /* 0x0000000f0a047890 */ /* 0x000fc6000fffe0ff */
[----:B------:R-:W2:Y:S01]  /*0120*/  LDC R14, c[0x0][0x39c] ;  /* 0x0000e700ff0e7b82 */ /* 0x000ea20000000800 */
[----:B------:R-:W-:Y:S02]  /*0130*/  UIADD3 UR6, UPT, UPT, UR5, 0x400, URZ ;  /* 0x0000040005067890 */ /* 0x000fe4000fffe0ff */
[----:B------:R-:W-:Y:S01]  /*0140*/  USHF.R.U32.HI UR4, URZ, 0x4, UR4 ;  /* 0x00000004ff047899 */ /* 0x000fe20008011604 */
[----:B------:R-:W3:Y:S01]  /*0150*/  LDCU UR13, c[0x0][0x3a0] ;  /* 0x00007400ff0d77ac */ /* 0x000ee20008000800 */
[----:B------:R-:W4:Y:S01]  /*0160*/  LDCU UR12, c[0x0][0x398] ;  /* 0x00007300ff0c77ac */ /* 0x000f220008000800 */
[----:B-1----:R-:W-:Y:S01]  /*0170*/  IMAD R19, R0, UR11, R13 ;  /* 0x0000000b00137c24 */ /* 0x002fe2000f8e020d */
[----:B------:R-:W-:Y:S02]  /*0180*/  UIADD3 UR4, UPT, UPT, -UR4, URZ, URZ ;  /* 0x000000ff04047290 */ /* 0x000fe4000fffe1ff */
[----:B0-----:R-:W-:Y:S02]  /*0190*/  ULEA UR5, UR7, UR5, 0x18 ;  /* 0x0000000507057291 */ /* 0x001fe4000f8ec0ff */
[----:B------:R-:W-:Y:S01]  /*01a0*/  LEA R19, R4, R19, 0x4 ;  /* 0x0000001304137211 */ /* 0x000fe200078e20ff */
[----:B------:R-:W-:-:S03]  /*01b0*/  ULEA UR6, UR7, UR6, 0x18 ;  /* 0x0000000607067291 */ /* 0x000fc6000f8ec0ff */
[----:B------:R-:W-:-:S03]  /*01c0*/  LEA R16, R0, UR5, 0x6 ;  /* 0x0000000500107c11 */ /* 0x000fc6000f8e30ff */
[C---:B------:R-:W-:Y:S02]  /*01d0*/  LEA R17, R13.reuse, UR6, 0x2 ;  /* 0x000000060d117c11 */ /* 0x040fe4000f8e10ff */
[----:B------:R-:W-:Y:S02]  /*01e0*/  LEA R18, R13, R16, 0x2 ;  /* 0x000000100d127211 */ /* 0x000fe400078e10ff */
[----:B---34-:R-:W-:-:S07]  /*01f0*/  LEA R15, R0, R17, 0x6 ;  /* 0x00000011000f7211 */ /* 0x018fce00078e30ff */
.L_x_11:
[----:B------:R-:W-:Y:S01]  /*0200*/  ISETP.GE.U32.AND P1, PT, R13, UR13, PT ;  /* 0x0000000d0d007c0c */ /* 0x000fe2000bf26070 */
[----:B------:R-:W-:Y:S01]  /*0210*/  HFMA2 R22, -RZ, RZ, 0, 0 ;  /* 0x00000000ff167431 */ /* 0x000fe200000001ff */
[----:B------:R-:W-:Y:S02]  /*0220*/  ISETP.GE.U32.AND P0, PT, R0, UR13, PT ;  /* 0x0000000d00007c0c */ /* 0x000fe4000bf06070 */
[----:B------:R-:W-:Y:S02]  /*0230*/  ISETP.GE.OR P1, PT, R2, UR12, P1 ;  /* 0x0000000c02007c0c */ /* 0x000fe40008f26670 */
[----:B--2---:R-:W-:Y:S02]  /*0240*/  ISETP.GE.OR P0, PT, R3, R14, P0 ;  /* 0x0000000e0300720c */ /* 0x004fe40000706670 */
[----:B------:R-:W-:-:S09]  /*0250*/  MOV R29, RZ ;  /* 0x000000ff001d7202 */ /* 0x000fd20000000f00 */
[----:B------:R-:W0:Y:S08]  /*0260*/  @!P1 LDC.64 R6, c[0x0][0x380] ;  /* 0x0000e000ff069b82 */ /* 0x000e300000000a00 */
[----:B------:R-:W1:Y:S01]  /*0270*/  @!P0 LDC.64 R4, c[0x0][0x388] ;  /* 0x0000e200ff048b82 */ /* 0x000e620000000a00 */
[----:B0-----:R-:W-:-:S05]  /*0280*/  @!P1 IMAD.WIDE.U32 R6, R12, 0x4, R6 ;  /* 0x000000040c069825 */ /* 0x001fca00078e0006 */
[----:B------:R-:W2:Y:S01]  /*0290*/  @!P1 LDG.E R29, desc[UR8][R6.64] ;  /* 0x00000008061d9981 */ /* 0x000ea2000c1e1900 */
[----:B-1----:R-:W-:-:S05]  /*02a0*/  @!P0 IMAD.WIDE.U32 R24, R19, 0x4, R4 ;  /* 0x0000000413188825 */ /* 0x002fca00078e0004 */
[----:B------:R-:W3:Y:S01]  /*02b0*/  @!P0 LDG.E R22, desc[UR8][R24.64] ;  /* 0x0000000818168981 */ /* 0x000ee2000c1e1900 */
[----:B------:R-:W-:-:S04]  /*02c0*/  UIADD3 UR4, UPT, UPT, UR4, 0x1, URZ ;  /* 0x0000000104047890 */ /* 0x000fc8000fffe0ff */
[----:B------:R-:W-:Y:S01]  /*02d0*/  UISETP.NE.AND UP0, UPT, UR4, URZ, UPT ;  /* 0x000000ff0400728c */ /* 0x000fe2000bf05270 */
[----:B------:R-:W-:Y:S02]  /*02e0*/  IADD3 R0, PT, PT, R0, 0x10, RZ ;  /* 0x0000001000007810 */ /* 0x000fe40007ffe0ff */
[----:B------:R-:W-:Y:S02]  /*02f0*/  IADD3 R13, PT, PT, R13, 0x10, RZ ;  /* 0x000000100d0d7810 */ /* 0x000fe40007ffe0ff */
[----:B------:R-:W-:Y:S02]  /*0300*/  IADD3 R12, PT, PT, R12, 0x10, RZ ;  /* 0x000000100c0c7810 */ /* 0x000fe40007ffe0ff */
[----:B------:R-:W-:Y:S01]  /*0310*/  LEA R19, R14, R19, 0x4 ;  /* 0x000000130e137211 */ /* 0x000fe200078e20ff */
[----:B--2---:R-:W-:Y:S04]  /*0320*/  STS [R18], R29 ;  /* 0x0000001d12007388 */ /* 0x004fe80000000800 */
[----:B---3--:R-:W-:Y:S01]  /*0330*/  STS [R15], R22 ;  /* 0x000000160f007388 */ /* 0x008fe20000000800 */
[----:B------:R-:W-:Y:S06]  /*0340*/  BAR.SYNC.DEFER_BLOCKING 0x0 ;  /* 0x0000000000007b1d */ /* 0x000fec0000010000 */
[----:B------:R-:W-:Y:S04]  /*0350*/  LDS R28, [R17] ;  /* 0x00000000111c7984 */ /* 0x000fe80000000800 */
[----:B------:R-:W0:Y:S04]  /*0360*/  LDS.128 R8, [R16] ;  /* 0x0000000010087984 */ /* 0x000e280000000c00 */
[----:B------:R-:W1:Y:S04]  /*0370*/  LDS R29, [R17+0x40] ;  /* 0x00004000111d7984 */ /* 0x000e680000000800 */
[----:B------:R-:W2:Y:S04]  /*0380*/  LDS R27, [R17+0x80] ;  /* 0x00008000111b7984 */ /* 0x000ea80000000800 */
[----:B------:R-:W3:Y:S04]  /*0390*/  LDS R26, [R17+0xc0] ;  /* 0x0000c000111a7984 */ /* 0x000ee80000000800 */
[----:B------:R-:W-:Y:S04]  /*03a0*/  LDS R23, [R17+0x100] ;  /* 0x0001000011177984 */ /* 0x000fe80000000800 */
[----:B------:R-:W4:Y:S04]  /*03b0*/  LDS.128 R4, [R16+0x10] ;  /* 0x0000100010047984 */ /* 0x000f280000000c00 */
[----:B------:R-:W5:Y:S04]  /*03c0*/  LDS R20, [R17+0x140] ;  /* 0x0001400011147984 */ /* 0x000f680000000800 */
[----:B------:R-:W5:Y:S04]  /*03d0*/  LDS R25, [R17+0x180] ;  /* 0x0001800011197984 */ /* 0x000f680000000800 */
[----:B------:R-:W5:Y:S04]  /*03e0*/  LDS R22, [R17+0x1c0] ;  /* 0x0001c00011167984 */ /* 0x000f680000000800 */
[----:B------:R-:W-:Y:S01]  /*03f0*/  LDS R24, [R17+0x240] ;  /* 0x0002400011187984 */ /* 0x000fe20000000800 */
[----:B0-----:R-:W-:-:S03]  /*0400*/  FFMA R8, R8, R28, R21 ;  /* 0x0000001c08087223 */ /* 0x001fc60000000015 */
[----:B------:R-:W-:Y:S01]  /*0410*/  LDS R21, [R17+0x200] ;  /* 0x0002000011157984 */ /* 0x000fe20000000800 */
[----:B-1----:R-:W-:-:S04]  /*0420*/  FFMA R8, R29, R9, R8 ;  /* 0x000000091d087223 */ /* 0x002fc80000000008 */
[----:B--2---:R-:W-:-:S04]  /*0430*/  FFMA R27, R27, R10, R8 ;  /* 0x0000000a1b1b7223 */ /* 0x004fc80000000008 */
[----:B---3--:R-:W-:Y:S02]  /*0440*/  FFMA R27, R26, R11, R27 ;  /* 0x0000000b1a1b7223 */ /* 0x008fe4000000001b */
[----:B------:R-:W0:Y:S02]  /*0450*/  LDS.128 R8, [R16+0x20] ;  /* 0x0000200010087984 */ /* 0x000e240000000c00 */
[----:B----4-:R-:W-:-:S04]  /*0460*/  FFMA R23, R4, R23, R27 ;  /* 0x0000001704177223 */ /* 0x010fc8000000001b */
[----:B-----5:R-:W-:Y:S02]  /*0470*/  FFMA R20, R20, R5, R23 ;  /* 0x0000000514147223 */ /* 0x020fe40000000017 */
[----:B------:R-:W1:Y:S02]  /*0480*/  LDS R23, [R17+0x280] ;  /* 0x0002800011177984 */ /* 0x000e640000000800 */
[----:B------:R-:W-:Y:S02]  /*0490*/  FFMA R25, R25, R6, R20 ;  /* 0x0000000619197223 */ /* 0x000fe40000000014 */
[----:B------:R-:W2:Y:S02]  /*04a0*/  LDS R20, [R17+0x2c0] ;  /* 0x0002c00011147984 */ /* 0x000ea40000000800 */
[----:B------:R-:W-:Y:S02]  /*04b0*/  FFMA R27, R22, R7, R25 ;  /* 0x00000007161b7223 */ /* 0x000fe40000000019 */
[----:B------:R-:W-:Y:S04]  /*04c0*/  LDS R25, [R17+0x300] ;  /* 0x0003000011197984 */ /* 0x000fe80000000800 */
[----:B------:R-:W3:Y:S04]  /*04d0*/  LDS.128 R4, [R16+0x30] ;  /* 0x0000300010047984 */ /* 0x000ee80000000c00 */
[----:B------:R-:W4:Y:S01]  /*04e0*/  LDS R22, [R17+0x340] ;  /* 0x0003400011167984 */ /* 0x000f220000000800 */
[----:B0-----:R-:W-:-:S03]  /*04f0*/  FFMA R27, R8, R21, R27 ;  /* 0x00000015081b7223 */ /* 0x001fc6000000001b */
[----:B------:R-:W0:Y:S04]  /*0500*/  LDS R21, [R17+0x380] ;  /* 0x0003800011157984 */ /* 0x000e280000000800 */
[----:B------:R-:W5:Y:S01]  /*0510*/  LDS R8, [R17+0x3c0] ;  /* 0x0003c00011087984 */ /* 0x000f620000000800 */
[----:B------:R-:W-:-:S04]  /*0520*/  FFMA R24, R24, R9, R27 ;  /* 0x0000000918187223 */ /* 0x000fc8000000001b */
[----:B-1----:R-:W-:-:S04]  /*0530*/  FFMA R23, R23, R10, R24 ;  /* 0x0000000a17177223 */ /* 0x002fc80000000018 */
[----:B--2---:R-:W-:-:S04]  /*0540*/  FFMA R11, R20, R11, R23 ;  /* 0x0000000b140b7223 */ /* 0x004fc80000000017 */
[----:B---3--:R-:W-:-:S04]  /*0550*/  FFMA R11, R4, R25, R11 ;  /* 0x00000019040b7223 */ /* 0x008fc8000000000b */
[----:B----4-:R-:W-:-:S04]  /*0560*/  FFMA R22, R22, R5, R11 ;  /* 0x0000000516167223 */ /* 0x010fc8000000000b */
[----:B0-----:R-:W-:-:S04]  /*0570*/  FFMA R21, R21, R6, R22 ;  /* 0x0000000615157223 */ /* 0x001fc80000000016 */
[----:B-----5:R-:W-:Y:S01]  /*0580*/  FFMA R21, R8, R7, R21 ;  /* 0x0000000708157223 */ /* 0x020fe20000000015 */
[----:B------:R-:W-:Y:S06]  /*0590*/  BAR.SYNC.DEFER_BLOCKING 0x0 ;  /* 0x0000000000007b1d */ /* 0x000fec0000010000 */
[----:B------:R-:W-:Y:S05]  /*05a0*/  BRA.U UP0, `(.L_x_11) ;  /* 0xfffffffd00147547 */ /* 0x000fea000b83ffff */
.L_x_10:
[----:B------:R-:W0:Y:S02]  /*05b0*/  LDCU.64 UR4, c[0x0][0x398] ;  /* 0x00007300ff0477ac */ /* 0x000e240008000a00 */
[----:B0-----:R-:W-:-:S04]  /*05c0*/  ISETP.GE.AND P0, PT, R3, UR5, PT ;  /* 0x0000000503007c0c */ /* 0x001fc8000bf06270 */
[----:B------:R-:W-:-:S13]  /*05d0*/  ISETP.GE.OR P0, PT, R2, UR4, P0 ;  /* 0x0000000402007c0c */ /* 0x000fda0008706670 */
[----:B------:R-:W-:Y:S05]  /*05e0*/  @P0 EXIT ;  /* 0x000000000000094d */ /* 0x000fea0003800000 */
[----:B------:R-:W0:Y:S01]  /*05f0*/  LDC.64 R4, c[0x0][0x390] ;  /* 0x0000e400ff047b82 */ /* 0x000e220000000a00 */
[----:B------:R-:W-:-:S04]  /*0600*/  IMAD R3, R2, UR5, R3 ;  /* 0x0000000502037c24 */ /* 0x000fc8000f8e0203 */
[----:B0-----:R-:W-:-:S05]  /*0610*/  IMAD.WIDE R2, R3, 0x4, R4 ;  /* 0x0000000403027825 */ /* 0x001fca00078e0204 */
[----:B------:R-:W-:Y:S01]  /*0620*/  STG.E desc[UR8][R2.64], R21 ;  /* 0x0000001502007986 */ /* 0x000fe2000c101908 */
[----:B------:R-:W-:Y:S05]  /*0630*/  EXIT ;  /* 0x000000000000794d */ /* 0x000fea0003800000 */
.L_x_12:
        /* <DEDUP_REMOVED lines=12> */
.L_x_17:


//--------------------- .nv.shared.reserved.0     --------------------------
	.section	.nv.shared.reserved.0,"aw",@nobits
	.weak		__nv_reservedSMEM_offset_0_alias
	.size		__nv_reservedSMEM_offset_0_alias, 0, 64
	.other		__nv_reservedSMEM_offset_0_alias,@"STO_CUDA_RESERVED_SHARED STV_DEFAULT"
__nv_reservedSMEM_offset_0_alias:
	.zero		0
	.zero		64


//--------------------- .nv.shared._Z16gemm_fp32_kernelPKfS0_Pfiii --------------------------
	.section	.nv.shared._Z16gemm_fp32_kernelPKfS0_Pfiii,"aw",@nobits
	.sectionflags	@""
	.align	4
.nv.shared._Z16gemm_fp32_kernelPKfS0_Pfiii:
	.zero		3072


//--------------------- .nv.constant0._Z27gemm_bf16_tensorcore_kernelPK13__nv_bfloat16S1_Pfiii --------------------------
	.section	.nv.constant0._Z27gemm_bf16_tensorcore_kernelPK13__nv_bfloat16S1_Pfiii,"a",@progbits
	.sectionflags	@""
	.align	4
.nv.constant0._Z27gemm_bf16_tensorcore_kernelPK13__nv_bfloat16S1_Pfiii:
	.zero		932


//--------------------- .nv.constant0._Z27gemm_fp16_tensorcore_kernelPK6__halfS1_Pfiii --------------------------
	.section	.nv.constant0._Z27gemm_fp16_tensorcore_kernelPK6__halfS1_Pfiii,"a",@progbits
	.sectionflags	@""
	.align	4
.nv.constant0._Z27gemm_fp16_tensorcore_kernelPK6__halfS1_Pfiii:
	.zero		932


//--------------------- .nv.constant0._Z16gemm_fp32_kernelPKfS0_Pfiii --------------------------
	.section	.nv.constant0._Z16gemm_fp32_kernelPKfS0_Pfiii,"a",@progbits
	.sectionflags	@""
	.align	4
.nv.constant0._Z16gemm_fp32_kernelPKfS0_Pfiii:
	.zero		932


//--------------------- SYMBOLS --------------------------

	.type		.nv.reservedSmem.offset0,@object
	.size		.nv.reservedSmem.offset0,0x4
	.type		.nv.reservedSmem.cap,@object
	.size		.nv.reservedSmem.cap,0x4
